//
// Generated by NVIDIA NVVM Compiler
//
// Compiler Build ID: CL-36424714
// Cuda compilation tools, release 13.0, V13.0.88
// Based on NVVM 20.0.0
//

.version 9.0
.target sm_100
.address_size 64

	// .globl	_Z20gemv_3stage_pipelinePKfS0_Pfii
// _ZZ20gemv_3stage_pipelinePKfS0_PfiiE6x_smem has been demoted
// _ZZ20gemv_2stage_pipelinePKfS0_PfiiE6x_smem has been demoted

.visible .entry _Z20gemv_3stage_pipelinePKfS0_Pfii(
	.param .u64 .ptr .align 1 _Z20gemv_3stage_pipelinePKfS0_Pfii_param_0,
	.param .u64 .ptr .align 1 _Z20gemv_3stage_pipelinePKfS0_Pfii_param_1,
	.param .u64 .ptr .align 1 _Z20gemv_3stage_pipelinePKfS0_Pfii_param_2,
	.param .u32 _Z20gemv_3stage_pipelinePKfS0_Pfii_param_3,
	.param .u32 _Z20gemv_3stage_pipelinePKfS0_Pfii_param_4
)
.maxntid 256
{
	.reg .pred 	%p<38>;
	.reg .b16 	%rs<21>;
	.reg .b32 	%r<86>;
	.reg .b32 	%f<67>;
	.reg .b64 	%rd<19>;
	// demoted variable
	.shared .align 128 .b8 _ZZ20gemv_3stage_pipelinePKfS0_PfiiE6x_smem[768];
	ld.param.u64 	%rd7, [_Z20gemv_3stage_pipelinePKfS0_Pfii_param_0];
	ld.param.u64 	%rd5, [_Z20gemv_3stage_pipelinePKfS0_Pfii_param_1];
	ld.param.u32 	%r33, [_Z20gemv_3stage_pipelinePKfS0_Pfii_param_3];
	ld.param.u32 	%r34, [_Z20gemv_3stage_pipelinePKfS0_Pfii_param_4];
	cvta.to.global.u64 	%rd1, %rd7;
	mov.u32 	%r1, %tid.x;
	mov.u32 	%r35, %ctaid.x;
	shl.b32 	%r2, %r35, 6;
	add.s32 	%r36, %r34, 63;
	shr.s32 	%r37, %r36, 31;
	shr.u32 	%r38, %r37, 26;
	add.s32 	%r39, %r36, %r38;
	shr.s32 	%r3, %r39, 6;
	setp.lt.s32 	%p2, %r34, 1;
	shl.b32 	%r40, %r1, 2;
	mov.u32 	%r41, _ZZ20gemv_3stage_pipelinePKfS0_PfiiE6x_smem;
	add.s32 	%r4, %r41, %r40;
	mov.b16 	%rs19, 0;
	@%p2 bra 	$L__BB0_5;
	cvta.to.global.u64 	%rd2, %rd5;
	setp.gt.u32 	%p3, %r34, 64;
	selp.b32 	%r5, 2, 1, %p3;
	cvt.u16.u32 	%rs19, %r5;
	mov.b32 	%r80, 0;
$L__BB0_2:
	.pragma "nounroll";
	setp.gt.u32 	%p4, %r1, 63;
	@%p4 bra 	$L__BB0_12;
	shl.b32 	%r43, %r80, 6;
	add.s32 	%r9, %r43, %r1;
	setp.ge.s32 	%p5, %r9, %r34;
	@%p5 bra 	$L__BB0_11;
	shl.b32 	%r48, %r80, 8;
	add.s32 	%r47, %r4, %r48;
	mul.wide.u32 	%rd9, %r9, 4;
	add.s64 	%rd8, %rd2, %rd9;
	// begin inline asm
	cp.async.ca.shared.global [%r47], [%rd8], 4, 4;
	// end inline asm
	bra.uni 	$L__BB0_12;
$L__BB0_5:
	setp.lt.s32 	%p7, %r34, 1;
	mov.f32 	%f65, 0f00000000;
	@%p7 bra 	$L__BB0_52;
	cvta.to.global.u64 	%rd3, %rd5;
	setp.gt.u32 	%p8, %r1, 63;
	add.s32 	%r51, %r2, %r1;
	setp.ge.s32 	%p9, %r51, %r33;
	mul.lo.s32 	%r6, %r34, %r51;
	max.s32 	%r7, %r3, 1;
	or.pred  	%p1, %p8, %p9;
	mov.b16 	%rs20, 0;
	mov.f32 	%f65, 0f00000000;
	mov.b32 	%r81, 0;
$L__BB0_7:
	shl.b32 	%r12, %r81, 6;
	not.b32 	%r52, %r12;
	add.s32 	%r13, %r34, %r52;
	min.u32 	%r53, %r13, 63;
	add.s32 	%r14, %r53, 1;
	add.s32 	%r15, %r81, 2;
	mul.hi.u32 	%r54, %r15, -1431655765;
	shr.u32 	%r55, %r54, 1;
	mul.lo.s32 	%r56, %r55, 3;
	sub.s32 	%r16, %r15, %r56;
	setp.ge.s32 	%p10, %r15, %r3;
	@%p10 bra 	$L__BB0_15;
	setp.gt.u32 	%p11, %r1, 63;
	@%p11 bra 	$L__BB0_14;
	shl.b32 	%r57, %r15, 6;
	add.s32 	%r17, %r57, %r1;
	setp.ge.s32 	%p12, %r17, %r34;
	@%p12 bra 	$L__BB0_13;
	shl.b32 	%r62, %r16, 8;
	add.s32 	%r61, %r4, %r62;
	mul.wide.u32 	%rd11, %r17, 4;
	add.s64 	%rd10, %rd3, %rd11;
	// begin inline asm
	cp.async.ca.shared.global [%r61], [%rd10], 4, 4;
	// end inline asm
	bra.uni 	$L__BB0_14;
$L__BB0_11:
	shl.b32 	%r44, %r80, 8;
	add.s32 	%r45, %r4, %r44;
	mov.b32 	%r46, 0;
	st.shared.u32 	[%r45], %r46;
$L__BB0_12:
	// begin inline asm
	cp.async.commit_group;
	// end inline asm
	add.s32 	%r80, %r80, 1;
	setp.eq.s32 	%p6, %r80, %r5;
	@%p6 bra 	$L__BB0_5;
	bra.uni 	$L__BB0_2;
$L__BB0_13:
	shl.b32 	%r58, %r16, 8;
	add.s32 	%r59, %r4, %r58;
	mov.b32 	%r60, 0;
	st.shared.u32 	[%r59], %r60;
$L__BB0_14:
	// begin inline asm
	cp.async.commit_group;
	// end inline asm
	add.s16 	%rs19, %rs19, 1;
$L__BB0_15:
	and.b16  	%rs11, %rs20, 255;
	and.b16  	%rs12, %rs19, 255;
	setp.eq.s16 	%p13, %rs12, %rs11;
	@%p13 bra 	$L__BB0_37;
	not.b16 	%rs14, %rs20;
	add.s16 	%rs15, %rs19, %rs14;
	and.b16  	%rs13, %rs15, 255;
	setp.gt.s16 	%p14, %rs13, 3;
	@%p14 bra 	$L__BB0_24;
	setp.gt.s16 	%p20, %rs13, 1;
	@%p20 bra 	$L__BB0_21;
	setp.eq.s16 	%p23, %rs13, 0;
	@%p23 bra 	$L__BB0_31;
	setp.eq.s16 	%p24, %rs13, 1;
	@%p24 bra 	$L__BB0_20;
	bra.uni 	$L__BB0_35;
$L__BB0_20:
	// begin inline asm
	cp.async.wait_group 1;
	// end inline asm
	bra.uni 	$L__BB0_36;
$L__BB0_21:
	setp.eq.s16 	%p21, %rs13, 2;
	@%p21 bra 	$L__BB0_32;
	setp.eq.s16 	%p22, %rs13, 3;
	@%p22 bra 	$L__BB0_23;
	bra.uni 	$L__BB0_35;
$L__BB0_23:
	// begin inline asm
	cp.async.wait_group 3;
	// end inline asm
	bra.uni 	$L__BB0_36;
$L__BB0_24:
	setp.gt.s16 	%p15, %rs13, 5;
	@%p15 bra 	$L__BB0_28;
	setp.eq.s16 	%p18, %rs13, 4;
	@%p18 bra 	$L__BB0_33;
	setp.eq.s16 	%p19, %rs13, 5;
	@%p19 bra 	$L__BB0_27;
	bra.uni 	$L__BB0_35;
$L__BB0_27:
	// begin inline asm
	cp.async.wait_group 5;
	// end inline asm
	bra.uni 	$L__BB0_36;
$L__BB0_28:
	setp.eq.s16 	%p16, %rs13, 6;
	@%p16 bra 	$L__BB0_34;
	setp.eq.s16 	%p17, %rs13, 7;
	@%p17 bra 	$L__BB0_30;
	bra.uni 	$L__BB0_35;
$L__BB0_30:
	// begin inline asm
	cp.async.wait_group 7;
	// end inline asm
	bra.uni 	$L__BB0_36;
$L__BB0_31:
	// begin inline asm
	cp.async.wait_group 0;
	// end inline asm
	bra.uni 	$L__BB0_36;
$L__BB0_32:
	// begin inline asm
	cp.async.wait_group 2;
	// end inline asm
	bra.uni 	$L__BB0_36;
$L__BB0_33:
	// begin inline asm
	cp.async.wait_group 4;
	// end inline asm
	bra.uni 	$L__BB0_36;
$L__BB0_34:
	// begin inline asm
	cp.async.wait_group 6;
	// end inline asm
	bra.uni 	$L__BB0_36;
$L__BB0_35:
	// begin inline asm
	cp.async.wait_group 8;
	// end inline asm
$L__BB0_36:
	add.s16 	%rs20, %rs20, 1;
$L__BB0_37:
	bar.sync 	0;
	@%p1 bra 	$L__BB0_51;
	setp.ge.s32 	%p25, %r12, %r34;
	mov.f32 	%f64, 0f00000000;
	@%p25 bra 	$L__BB0_50;
	add.s32 	%r18, %r12, %r6;
	and.b32  	%r19, %r14, 7;
	setp.lt.u32 	%p26, %r13, 7;
	mov.f32 	%f64, 0f00000000;
	mov.b32 	%r85, 0;
	@%p26 bra 	$L__BB0_42;
	and.b32  	%r85, %r14, 120;
	neg.s32 	%r84, %r85;
	shl.b32 	%r64, %r81, 8;
	mul.hi.u32 	%r65, %r81, -1431655765;
	shr.u32 	%r66, %r65, 1;
	mul.lo.s32 	%r67, %r66, 768;
	sub.s32 	%r68, %r64, %r67;
	add.s32 	%r70, %r41, %r68;
	add.s32 	%r82, %r70, 16;
	mov.f32 	%f64, 0f00000000;
	mov.u32 	%r83, %r18;
$L__BB0_41:
	.pragma "nounroll";
	mul.wide.s32 	%rd12, %r83, 4;
	add.s64 	%rd13, %rd1, %rd12;
	ld.global.nc.f32 	%f23, [%rd13];
	ld.shared.v4.f32 	{%f24, %f25, %f26, %f27}, [%r82+-16];
	fma.rn.f32 	%f28, %f23, %f24, %f64;
	ld.global.nc.f32 	%f29, [%rd13+4];
	fma.rn.f32 	%f30, %f29, %f25, %f28;
	ld.global.nc.f32 	%f31, [%rd13+8];
	fma.rn.f32 	%f32, %f31, %f26, %f30;
	ld.global.nc.f32 	%f33, [%rd13+12];
	fma.rn.f32 	%f34, %f33, %f27, %f32;
	ld.global.nc.f32 	%f35, [%rd13+16];
	ld.shared.v4.f32 	{%f36, %f37, %f38, %f39}, [%r82];
	fma.rn.f32 	%f40, %f35, %f36, %f34;
	ld.global.nc.f32 	%f41, [%rd13+20];
	fma.rn.f32 	%f42, %f41, %f37, %f40;
	ld.global.nc.f32 	%f43, [%rd13+24];
	fma.rn.f32 	%f44, %f43, %f38, %f42;
	ld.global.nc.f32 	%f45, [%rd13+28];
	fma.rn.f32 	%f64, %f45, %f39, %f44;
	add.s32 	%r84, %r84, 8;
	add.s32 	%r83, %r83, 8;
	add.s32 	%r82, %r82, 32;
	setp.ne.s32 	%p27, %r84, 0;
	@%p27 bra 	$L__BB0_41;
$L__BB0_42:
	setp.eq.s32 	%p28, %r19, 0;
	@%p28 bra 	$L__BB0_50;
	add.s32 	%r71, %r18, %r85;
	mul.wide.s32 	%rd14, %r71, 4;
	add.s64 	%rd4, %rd1, %rd14;
	ld.global.nc.f32 	%f46, [%rd4];
	mul.hi.u32 	%r72, %r81, -1431655765;
	shr.u32 	%r73, %r72, 1;
	mul.lo.s32 	%r74, %r73, 3;
	sub.s32 	%r75, %r81, %r74;
	shl.b32 	%r76, %r75, 8;
	add.s32 	%r78, %r41, %r76;
	shl.b32 	%r79, %r85, 2;
	add.s32 	%r30, %r78, %r79;
	ld.shared.f32 	%f47, [%r30];
	fma.rn.f32 	%f64, %f46, %f47, %f64;
	setp.eq.s32 	%p29, %r19, 1;
	@%p29 bra 	$L__BB0_50;
	ld.global.nc.f32 	%f48, [%rd4+4];
	ld.shared.f32 	%f49, [%r30+4];
	fma.rn.f32 	%f64, %f48, %f49, %f64;
	setp.eq.s32 	%p30, %r19, 2;
	@%p30 bra 	$L__BB0_50;
	ld.global.nc.f32 	%f50, [%rd4+8];
	ld.shared.f32 	%f51, [%r30+8];
	fma.rn.f32 	%f64, %f50, %f51, %f64;
	setp.eq.s32 	%p31, %r19, 3;
	@%p31 bra 	$L__BB0_50;
	ld.global.nc.f32 	%f52, [%rd4+12];
	ld.shared.f32 	%f53, [%r30+12];
	fma.rn.f32 	%f64, %f52, %f53, %f64;
	setp.eq.s32 	%p32, %r19, 4;
	@%p32 bra 	$L__BB0_50;
	ld.global.nc.f32 	%f54, [%rd4+16];
	ld.shared.f32 	%f55, [%r30+16];
	fma.rn.f32 	%f64, %f54, %f55, %f64;
	setp.eq.s32 	%p33, %r19, 5;
	@%p33 bra 	$L__BB0_50;
	ld.global.nc.f32 	%f56, [%rd4+20];
	ld.shared.f32 	%f57, [%r30+20];
	fma.rn.f32 	%f64, %f56, %f57, %f64;
	setp.eq.s32 	%p34, %r19, 6;
	@%p34 bra 	$L__BB0_50;
	ld.global.nc.f32 	%f58, [%rd4+24];
	ld.shared.f32 	%f59, [%r30+24];
	fma.rn.f32 	%f64, %f58, %f59, %f64;
$L__BB0_50:
	add.f32 	%f65, %f65, %f64;
$L__BB0_51:
	bar.sync 	0;
	add.s32 	%r81, %r81, 1;
	setp.ne.s32 	%p35, %r81, %r7;
	@%p35 bra 	$L__BB0_7;
$L__BB0_52:
	setp.gt.u32 	%p36, %r1, 63;
	@%p36 bra 	$L__BB0_55;
	add.s32 	%r32, %r2, %r1;
	setp.ge.s32 	%p37, %r32, %r33;
	@%p37 bra 	$L__BB0_55;
	ld.param.u64 	%rd18, [_Z20gemv_3stage_pipelinePKfS0_Pfii_param_2];
	cvta.to.global.u64 	%rd15, %rd18;
	mul.wide.s32 	%rd16, %r32, 4;
	add.s64 	%rd17, %rd15, %rd16;
	st.global.f32 	[%rd17], %f65;
$L__BB0_55:
	ret;

}
	// .globl	_Z20gemv_2stage_pipelinePKfS0_Pfii
.visible .entry _Z20gemv_2stage_pipelinePKfS0_Pfii(
	.param .u64 .ptr .align 1 _Z20gemv_2stage_pipelinePKfS0_Pfii_param_0,
	.param .u64 .ptr .align 1 _Z20gemv_2stage_pipelinePKfS0_Pfii_param_1,
	.param .u64 .ptr .align 1 _Z20gemv_2stage_pipelinePKfS0_Pfii_param_2,
	.param .u32 _Z20gemv_2stage_pipelinePKfS0_Pfii_param_3,
	.param .u32 _Z20gemv_2stage_pipelinePKfS0_Pfii_param_4
)
.maxntid 256
{
	.reg .pred 	%p<36>;
	.reg .b16 	%rs<21>;
	.reg .b32 	%r<60>;
	.reg .b32 	%f<75>;
	.reg .b64 	%rd<18>;
	// demoted variable
	.shared .align 128 .b8 _ZZ20gemv_2stage_pipelinePKfS0_PfiiE6x_smem[512];
	ld.param.u64 	%rd5, [_Z20gemv_2stage_pipelinePKfS0_Pfii_param_0];
	ld.param.u64 	%rd6, [_Z20gemv_2stage_pipelinePKfS0_Pfii_param_1];
	ld.param.u32 	%r28, [_Z20gemv_2stage_pipelinePKfS0_Pfii_param_3];
	ld.param.u32 	%r29, [_Z20gemv_2stage_pipelinePKfS0_Pfii_param_4];
	cvta.to.global.u64 	%rd1, %rd5;
	cvta.to.global.u64 	%rd2, %rd6;
	mov.u32 	%r1, %tid.x;
	mov.u32 	%r30, %ctaid.x;
	shl.b32 	%r2, %r30, 6;
	add.s32 	%r31, %r29, 63;
	shr.s32 	%r32, %r31, 31;
	shr.u32 	%r33, %r32, 26;
	add.s32 	%r34, %r31, %r33;
	shr.s32 	%r3, %r34, 6;
	setp.lt.s32 	%p2, %r29, 1;
	shl.b32 	%r35, %r1, 2;
	mov.u32 	%r36, _ZZ20gemv_2stage_pipelinePKfS0_PfiiE6x_smem;
	add.s32 	%r4, %r36, %r35;
	mov.b16 	%rs19, 0;
	@%p2 bra 	$L__BB1_6;
	setp.gt.u32 	%p3, %r1, 63;
	@%p3 bra 	$L__BB1_5;
	setp.ge.u32 	%p4, %r1, %r29;
	mov.f32 	%f66, 0f00000000;
	@%p4 bra 	$L__BB1_4;
	mul.wide.u32 	%rd7, %r1, 4;
	add.s64 	%rd8, %rd2, %rd7;
	ld.global.nc.f32 	%f66, [%rd8];
$L__BB1_4:
	st.shared.f32 	[%r4], %f66;
$L__BB1_5:
	// begin inline asm
	cp.async.commit_group;
	// end inline asm
	mov.b16 	%rs19, 1;
$L__BB1_6:
	setp.lt.s32 	%p5, %r29, 1;
	mov.f32 	%f73, 0f00000000;
	@%p5 bra 	$L__BB1_51;
	setp.gt.u32 	%p6, %r1, 63;
	add.s32 	%r39, %r2, %r1;
	setp.ge.s32 	%p7, %r39, %r28;
	mul.lo.s32 	%r5, %r29, %r39;
	max.s32 	%r6, %r3, 1;
	or.pred  	%p1, %p6, %p7;
	mov.b16 	%rs20, 0;
	mov.f32 	%f73, 0f00000000;
	mov.b32 	%r55, 0;
$L__BB1_8:
	shl.b32 	%r8, %r55, 6;
	not.b32 	%r40, %r8;
	add.s32 	%r9, %r29, %r40;
	min.u32 	%r41, %r9, 63;
	add.s32 	%r10, %r41, 1;
	and.b32  	%r11, %r55, 1;
	add.s32 	%r55, %r55, 1;
	setp.ge.s32 	%p8, %r55, %r3;
	@%p8 bra 	$L__BB1_14;
	setp.gt.u32 	%p9, %r1, 63;
	@%p9 bra 	$L__BB1_13;
	shl.b32 	%r42, %r55, 6;
	add.s32 	%r13, %r42, %r1;
	setp.ge.s32 	%p10, %r13, %r29;
	mov.f32 	%f68, 0f00000000;
	@%p10 bra 	$L__BB1_12;
	mul.wide.u32 	%rd9, %r13, 4;
	add.s64 	%rd10, %rd2, %rd9;
	ld.global.nc.f32 	%f68, [%rd10];
$L__BB1_12:
	shl.b32 	%r43, %r11, 8;
	xor.b32  	%r44, %r43, 256;
	add.s32 	%r45, %r4, %r44;
	st.shared.f32 	[%r45], %f68;
$L__BB1_13:
	// begin inline asm
	cp.async.commit_group;
	// end inline asm
	add.s16 	%rs19, %rs19, 1;
$L__BB1_14:
	and.b16  	%rs11, %rs20, 255;
	and.b16  	%rs12, %rs19, 255;
	setp.eq.s16 	%p11, %rs12, %rs11;
	@%p11 bra 	$L__BB1_36;
	not.b16 	%rs14, %rs20;
	add.s16 	%rs15, %rs19, %rs14;
	and.b16  	%rs13, %rs15, 255;
	setp.gt.s16 	%p12, %rs13, 3;
	@%p12 bra 	$L__BB1_23;
	setp.gt.s16 	%p18, %rs13, 1;
	@%p18 bra 	$L__BB1_20;
	setp.eq.s16 	%p21, %rs13, 0;
	@%p21 bra 	$L__BB1_30;
	setp.eq.s16 	%p22, %rs13, 1;
	@%p22 bra 	$L__BB1_19;
	bra.uni 	$L__BB1_34;
$L__BB1_19:
	// begin inline asm
	cp.async.wait_group 1;
	// end inline asm
	bra.uni 	$L__BB1_35;
$L__BB1_20:
	setp.eq.s16 	%p19, %rs13, 2;
	@%p19 bra 	$L__BB1_31;
	setp.eq.s16 	%p20, %rs13, 3;
	@%p20 bra 	$L__BB1_22;
	bra.uni 	$L__BB1_34;
$L__BB1_22:
	// begin inline asm
	cp.async.wait_group 3;
	// end inline asm
	bra.uni 	$L__BB1_35;
$L__BB1_23:
	setp.gt.s16 	%p13, %rs13, 5;
	@%p13 bra 	$L__BB1_27;
	setp.eq.s16 	%p16, %rs13, 4;
	@%p16 bra 	$L__BB1_32;
	setp.eq.s16 	%p17, %rs13, 5;
	@%p17 bra 	$L__BB1_26;
	bra.uni 	$L__BB1_34;
$L__BB1_26:
	// begin inline asm
	cp.async.wait_group 5;
	// end inline asm
	bra.uni 	$L__BB1_35;
$L__BB1_27:
	setp.eq.s16 	%p14, %rs13, 6;
	@%p14 bra 	$L__BB1_33;
	setp.eq.s16 	%p15, %rs13, 7;
	@%p15 bra 	$L__BB1_29;
	bra.uni 	$L__BB1_34;
$L__BB1_29:
	// begin inline asm
	cp.async.wait_group 7;
	// end inline asm
	bra.uni 	$L__BB1_35;
$L__BB1_30:
	// begin inline asm
	cp.async.wait_group 0;
	// end inline asm
	bra.uni 	$L__BB1_35;
$L__BB1_31:
	// begin inline asm
	cp.async.wait_group 2;
	// end inline asm
	bra.uni 	$L__BB1_35;
$L__BB1_32:
	// begin inline asm
	cp.async.wait_group 4;
	// end inline asm
	bra.uni 	$L__BB1_35;
$L__BB1_33:
	// begin inline asm
	cp.async.wait_group 6;
	// end inline asm
	bra.uni 	$L__BB1_35;
$L__BB1_34:
	// begin inline asm
	cp.async.wait_group 8;
	// end inline asm
$L__BB1_35:
	add.s16 	%rs20, %rs20, 1;
$L__BB1_36:
	bar.sync 	0;
	@%p1 bra 	$L__BB1_50;
	setp.ge.s32 	%p23, %r8, %r29;
	mov.f32 	%f72, 0f00000000;
	@%p23 bra 	$L__BB1_49;
	add.s32 	%r14, %r8, %r5;
	and.b32  	%r15, %r10, 7;
	setp.lt.u32 	%p24, %r9, 7;
	mov.f32 	%f72, 0f00000000;
	mov.b32 	%r59, 0;
	@%p24 bra 	$L__BB1_41;
	and.b32  	%r59, %r10, 120;
	neg.s32 	%r58, %r59;
	shl.b32 	%r47, %r11, 8;
	mov.u32 	%r48, _ZZ20gemv_2stage_pipelinePKfS0_PfiiE6x_smem;
	add.s32 	%r49, %r48, %r47;
	add.s32 	%r56, %r49, 16;
	mov.f32 	%f72, 0f00000000;
	mov.u32 	%r57, %r14;
$L__BB1_40:
	.pragma "nounroll";
	mul.wide.s32 	%rd11, %r57, 4;
	add.s64 	%rd12, %rd1, %rd11;
	ld.global.nc.f32 	%f29, [%rd12];
	ld.shared.v4.f32 	{%f30, %f31, %f32, %f33}, [%r56+-16];
	fma.rn.f32 	%f34, %f29, %f30, %f72;
	ld.global.nc.f32 	%f35, [%rd12+4];
	fma.rn.f32 	%f36, %f35, %f31, %f34;
	ld.global.nc.f32 	%f37, [%rd12+8];
	fma.rn.f32 	%f38, %f37, %f32, %f36;
	ld.global.nc.f32 	%f39, [%rd12+12];
	fma.rn.f32 	%f40, %f39, %f33, %f38;
	ld.global.nc.f32 	%f41, [%rd12+16];
	ld.shared.v4.f32 	{%f42, %f43, %f44, %f45}, [%r56];
	fma.rn.f32 	%f46, %f41, %f42, %f40;
	ld.global.nc.f32 	%f47, [%rd12+20];
	fma.rn.f32 	%f48, %f47, %f43, %f46;
	ld.global.nc.f32 	%f49, [%rd12+24];
	fma.rn.f32 	%f50, %f49, %f44, %f48;
	ld.global.nc.f32 	%f51, [%rd12+28];
	fma.rn.f32 	%f72, %f51, %f45, %f50;
	add.s32 	%r58, %r58, 8;
	add.s32 	%r57, %r57, 8;
	add.s32 	%r56, %r56, 32;
	setp.ne.s32 	%p25, %r58, 0;
	@%p25 bra 	$L__BB1_40;
$L__BB1_41:
	setp.eq.s32 	%p26, %r15, 0;
	@%p26 bra 	$L__BB1_49;
	add.s32 	%r50, %r14, %r59;
	mul.wide.s32 	%rd13, %r50, 4;
	add.s64 	%rd3, %rd1, %rd13;
	ld.global.nc.f32 	%f52, [%rd3];
	shl.b32 	%r51, %r11, 8;
	mov.u32 	%r52, _ZZ20gemv_2stage_pipelinePKfS0_PfiiE6x_smem;
	add.s32 	%r53, %r52, %r51;
	shl.b32 	%r54, %r59, 2;
	add.s32 	%r26, %r53, %r54;
	ld.shared.f32 	%f53, [%r26];
	fma.rn.f32 	%f72, %f52, %f53, %f72;
	setp.eq.s32 	%p27, %r15, 1;
	@%p27 bra 	$L__BB1_49;
	ld.global.nc.f32 	%f54, [%rd3+4];
	ld.shared.f32 	%f55, [%r26+4];
	fma.rn.f32 	%f72, %f54, %f55, %f72;
	setp.eq.s32 	%p28, %r15, 2;
	@%p28 bra 	$L__BB1_49;
	ld.global.nc.f32 	%f56, [%rd3+8];
	ld.shared.f32 	%f57, [%r26+8];
	fma.rn.f32 	%f72, %f56, %f57, %f72;
	setp.eq.s32 	%p29, %r15, 3;
	@%p29 bra 	$L__BB1_49;
	ld.global.nc.f32 	%f58, [%rd3+12];
	ld.shared.f32 	%f59, [%r26+12];
	fma.rn.f32 	%f72, %f58, %f59, %f72;
	setp.eq.s32 	%p30, %r15, 4;
	@%p30 bra 	$L__BB1_49;
	ld.global.nc.f32 	%f60, [%rd3+16];
	ld.shared.f32 	%f61, [%r26+16];
	fma.rn.f32 	%f72, %f60, %f61, %f72;
	setp.eq.s32 	%p31, %r15, 5;
	@%p31 bra 	$L__BB1_49;
	ld.global.nc.f32 	%f62, [%rd3+20];
	ld.shared.f32 	%f63, [%r26+20];
	fma.rn.f32 	%f72, %f62, %f63, %f72;
	setp.eq.s32 	%p32, %r15, 6;
	@%p32 bra 	$L__BB1_49;
	ld.global.nc.f32 	%f64, [%rd3+24];
	ld.shared.f32 	%f65, [%r26+24];
	fma.rn.f32 	%f72, %f64, %f65, %f72;
$L__BB1_49:
	add.f32 	%f73, %f73, %f72;
$L__BB1_50:
	bar.sync 	0;
	setp.ne.s32 	%p33, %r55, %r6;
	@%p33 bra 	$L__BB1_8;
$L__BB1_51:
	setp.gt.u32 	%p34, %r1, 63;
	@%p34 bra 	$L__BB1_54;
	add.s32 	%r27, %r2, %r1;
	setp.ge.s32 	%p35, %r27, %r28;
	@%p35 bra 	$L__BB1_54;
	ld.param.u64 	%rd17, [_Z20gemv_2stage_pipelinePKfS0_Pfii_param_2];
	cvta.to.global.u64 	%rd14, %rd17;
	mul.wide.s32 	%rd15, %r27, 4;
	add.s64 	%rd16, %rd14, %rd15;
	st.global.f32 	[%rd16], %f73;
$L__BB1_54:
	ret;

}


// ===== COMPILED SASS (sm_100) =====

	.target	sm_100

	.elftype	@"ET_EXEC"


//--------------------- .note.nv.tkinfo           --------------------------
	.section	.note.nv.tkinfo,"",@"SHT_NOTE"
	.sectionflags	@"SHF_NOTE_NV_TKINFO"
	.tkinfo
        /*0018*/ 	.word	0x00000002
        /*0030*/ 	.string	""
        /*0030*/ 	.string	"ptxas"
        /*0030*/ 	.string	"Cuda compilation tools, release 13.0, V13.0.88"
        /*0030*/ 	.string	"Build cuda_13.0.r13.0/compiler.36424714_0"
        /*0030*/ 	.string	"-arch sm_100 -m 64 "



//--------------------- .note.nv.cuinfo           --------------------------
	.section	.note.nv.cuinfo,"",@"SHT_NOTE"
	.sectionflags	@"SHF_NOTE_NV_CUINFO"
        /*0018*/ 	.short	0x0002
        /*001a*/ 	.short	0x0064
        /*001c*/ 	.short	0x0082
	.zero		2


//--------------------- .nv.info                  --------------------------
	.section	.nv.info,"",@"SHT_CUDA_INFO"
	.align	4


	//----- nvinfo : EIATTR_REGCOUNT
	.align		4
        /*0000*/ 	.byte	0x04, 0x2f
        /*0002*/ 	.short	(.L_1 - .L_0)
	.align		4
.L_0:
        /*0004*/ 	.word	index@(_Z20gemv_3stage_pipelinePKfS0_Pfii)
        /*0008*/ 	.word	0x0000001f


	//----- nvinfo : EIATTR_FRAME_SIZE
	.align		4
.L_1:
        /*000c*/ 	.byte	0x04, 0x11
        /*000e*/ 	.short	(.L_3 - .L_2)
	.align		4
.L_2:
        /*0010*/ 	.word	index@(_Z20gemv_3stage_pipelinePKfS0_Pfii)
        /*0014*/ 	.word	0x00000000


	//----- nvinfo : EIATTR_REGCOUNT
	.align		4
.L_3:
        /*0018*/ 	.byte	0x04, 0x2f
        /*001a*/ 	.short	(.L_5 - .L_4)
	.align		4
.L_4:
        /*001c*/ 	.word	index@(_Z20gemv_2stage_pipelinePKfS0_Pfii)
        /*0020*/ 	.word	0x0000001f


	//----- nvinfo : EIATTR_FRAME_SIZE
	.align		4
.L_5:
        /*0024*/ 	.byte	0x04, 0x11
        /*0026*/ 	.short	(.L_7 - .L_6)
	.align		4
.L_6:
        /*0028*/ 	.word	index@(_Z20gemv_2stage_pipelinePKfS0_Pfii)
        /*002c*/ 	.word	0x00000000


	//----- nvinfo : EIATTR_MIN_STACK_SIZE
	.align		4
.L_7:
        /*0030*/ 	.byte	0x04, 0x12
        /*0032*/ 	.short	(.L_9 - .L_8)
	.align		4
.L_8:
        /*0034*/ 	.word	index@(_Z20gemv_2stage_pipelinePKfS0_Pfii)
        /*0038*/ 	.word	0x00000000


	//----- nvinfo : EIATTR_MIN_STACK_SIZE
	.align		4
.L_9:
        /*003c*/ 	.byte	0x04, 0x12
        /*003e*/ 	.short	(.L_11 - .L_10)
	.align		4
.L_10:
        /*0040*/ 	.word	index@(_Z20gemv_3stage_pipelinePKfS0_Pfii)
        /*0044*/ 	.word	0x00000000
.L_11:


//--------------------- .nv.compat                --------------------------
	.section	.nv.compat,"",@"SHT_CUDA_COMPAT_INFO"
	.align	4
        /*0000*/ 	.byte	0x02, 0x09, 0x00, 0x00, 0x02, 0x02, 0x01, 0x00, 0x02, 0x05, 0x05, 0x00, 0x03, 0x07, 0x01, 0x01
        /*0010*/ 	.byte	0x02, 0x03, 0x00, 0x00, 0x02, 0x06, 0x01, 0x00, 0x04, 0x0b, 0x08, 0x00, 0x09, 0x00, 0x00, 0x00
        /*0020*/ 	.byte	0x00, 0x00, 0x00, 0x00


//--------------------- .nv.info._Z20gemv_2stage_pipelinePKfS0_Pfii --------------------------
	.section	.nv.info._Z20gemv_2stage_pipelinePKfS0_Pfii,"",@"SHT_CUDA_INFO"
	.sectionflags	@""
	.align	4


	//----- nvinfo : EIATTR_CUDA_API_VERSION
	.align		4
        /*0000*/ 	.byte	0x04, 0x37
        /*0002*/ 	.short	(.L_13 - .L_12)
.L_12:
        /*0004*/ 	.word	0x00000082


	//----- nvinfo : EIATTR_KPARAM_INFO
	.align		4
.L_13:
        /*0008*/ 	.byte	0x04, 0x17
        /*000a*/ 	.short	(.L_15 - .L_14)
.L_14:
        /*000c*/ 	.word	0x00000000
        /*0010*/ 	.short	0x0004
        /*0012*/ 	.short	0x001c
        /*0014*/ 	.byte	0x00, 0xf0, 0x11, 0x00


	//----- nvinfo : EIATTR_KPARAM_INFO
	.align		4
.L_15:
        /*0018*/ 	.byte	0x04, 0x17
        /*001a*/ 	.short	(.L_17 - .L_16)
.L_16:
        /*001c*/ 	.word	0x00000000
        /*0020*/ 	.short	0x0003
        /*0022*/ 	.short	0x0018
        /*0024*/ 	.byte	0x00, 0xf0, 0x11, 0x00


	//----- nvinfo : EIATTR_KPARAM_INFO
	.align		4
.L_17:
        /*0028*/ 	.byte	0x04, 0x17
        /*002a*/ 	.short	(.L_19 - .L_18)
.L_18:
        /*002c*/ 	.word	0x00000000
        /*0030*/ 	.short	0x0002
        /*0032*/ 	.short	0x0010
        /*0034*/ 	.byte	0x00, 0xf5, 0x21, 0x00


	//----- nvinfo : EIATTR_KPARAM_INFO
	.align		4
.L_19:
        /*0038*/ 	.byte	0x04, 0x17
        /*003a*/ 	.short	(.L_21 - .L_20)
.L_20:
        /*003c*/ 	.word	0x00000000
        /*0040*/ 	.short	0x0001
        /*0042*/ 	.short	0x0008
        /*0044*/ 	.byte	0x00, 0xf5, 0x21, 0x00


	//----- nvinfo : EIATTR_KPARAM_INFO
	.align		4
.L_21:
        /*0048*/ 	.byte	0x04, 0x17
        /*004a*/ 	.short	(.L_23 - .L_22)
.L_22:
        /*004c*/ 	.word	0x00000000
        /*0050*/ 	.short	0x0000
        /*0052*/ 	.short	0x0000
        /*0054*/ 	.byte	0x00, 0xf5, 0x21, 0x00


	//----- nvinfo : EIATTR_SPARSE_MMA_MASK
	.align		4
.L_23:
        /*0058*/ 	.byte	0x03, 0x50
        /*005a*/ 	.short	0x0000


	//----- nvinfo : EIATTR_MAXREG_COUNT
	.align		4
        /*005c*/ 	.byte	0x03, 0x1b
        /*005e*/ 	.short	0x00ff


	//----- nvinfo : EIATTR_NUM_BARRIERS
	.align		4
        /*0060*/ 	.byte	0x02, 0x4c
        /*0062*/ 	.byte	0x01
	.zero		1


	//----- nvinfo : EIATTR_MERCURY_ISA_VERSION
	.align		4
        /*0064*/ 	.byte	0x03, 0x5f
        /*0066*/ 	.short	0x0101


	//----- nvinfo : EIATTR_UNUSED_LOAD_BYTE_OFFSET
	.align		4
        /*0068*/ 	.byte	0x04, 0x44
        /*006a*/ 	.short	(.L_25 - .L_24)


	//   ....[0]....
.L_24:
        /*006c*/ 	.word	0x00000c30
        /*0070*/ 	.word	0x00000fff


	//----- nvinfo : EIATTR_VRC_CTA_INIT_COUNT
	.align		4
.L_25:
        /*0074*/ 	.byte	0x02, 0x4a
	.zero		1
	.zero		1


	//----- nvinfo : EIATTR_EXIT_INSTR_OFFSETS
	.align		4
        /*0078*/ 	.byte	0x04, 0x1c
        /*007a*/ 	.short	(.L_27 - .L_26)


	//   ....[0]....
.L_26:
        /*007c*/ 	.word	0x00000d00


	//   ....[1]....
        /*0080*/ 	.word	0x00000d40


	//   ....[2]....
        /*0084*/ 	.word	0x00000d80


	//----- nvinfo : EIATTR_MAX_THREADS
	.align		4
.L_27:
        /*0088*/ 	.byte	0x04, 0x05
        /*008a*/ 	.short	(.L_29 - .L_28)
.L_28:
        /*008c*/ 	.word	0x00000100
        /*0090*/ 	.word	0x00000001
        /*0094*/ 	.word	0x00000001


	//----- nvinfo : EIATTR_CRS_STACK_SIZE
	.align		4
.L_29:
        /*0098*/ 	.byte	0x04, 0x1e
        /*009a*/ 	.short	(.L_31 - .L_30)
.L_30:
        /*009c*/ 	.word	0x00000000


	//----- nvinfo : EIATTR_CBANK_PARAM_SIZE
	.align		4
.L_31:
        /*00a0*/ 	.byte	0x03, 0x19
        /*00a2*/ 	.short	0x0020


	//----- nvinfo : EIATTR_PARAM_CBANK
	.align		4
        /*00a4*/ 	.byte	0x04, 0x0a
        /*00a6*/ 	.short	(.L_33 - .L_32)
	.align		4
.L_32:
        /*00a8*/ 	.word	index@(.nv.constant0._Z20gemv_2stage_pipelinePKfS0_Pfii)
        /*00ac*/ 	.short	0x0380
        /*00ae*/ 	.short	0x0020


	//----- nvinfo : EIATTR_SW_WAR
	.align		4
.L_33:
        /*00b0*/ 	.byte	0x04, 0x36
        /*00b2*/ 	.short	(.L_35 - .L_34)
.L_34:
        /*00b4*/ 	.word	0x00000008
.L_35:


//--------------------- .nv.info._Z20gemv_3stage_pipelinePKfS0_Pfii --------------------------
	.section	.nv.info._Z20gemv_3stage_pipelinePKfS0_Pfii,"",@"SHT_CUDA_INFO"
	.sectionflags	@""
	.align	4


	//----- nvinfo : EIATTR_CUDA_API_VERSION
	.align		4
        /*0000*/ 	.byte	0x04, 0x37
        /*0002*/ 	.short	(.L_37 - .L_36)
.L_36:
        /*0004*/ 	.word	0x00000082


	//----- nvinfo : EIATTR_KPARAM_INFO
	.align		4
.L_37:
        /*0008*/ 	.byte	0x04, 0x17
        /*000a*/ 	.short	(.L_39 - .L_38)
.L_38:
        /*000c*/ 	.word	0x00000000
        /*0010*/ 	.short	0x0004
        /*0012*/ 	.short	0x001c
        /*0014*/ 	.byte	0x00, 0xf0, 0x11, 0x00


	//----- nvinfo : EIATTR_KPARAM_INFO
	.align		4
.L_39:
        /*0018*/ 	.byte	0x04, 0x17
        /*001a*/ 	.short	(.L_41 - .L_40)
.L_40:
        /*001c*/ 	.word	0x00000000
        /*0020*/ 	.short	0x0003
        /*0022*/ 	.short	0x0018
        /*0024*/ 	.byte	0x00, 0xf0, 0x11, 0x00


	//----- nvinfo : EIATTR_KPARAM_INFO
	.align		4
.L_41:
        /*0028*/ 	.byte	0x04, 0x17
        /*002a*/ 	.short	(.L_43 - .L_42)
.L_42:
        /*002c*/ 	.word	0x00000000
        /*0030*/ 	.short	0x0002
        /*0032*/ 	.short	0x0010
        /*0034*/ 	.byte	0x00, 0xf5, 0x21, 0x00


	//----- nvinfo : EIATTR_KPARAM_INFO
	.align		4
.L_43:
        /*0038*/ 	.byte	0x04, 0x17
        /*003a*/ 	.short	(.L_45 - .L_44)
.L_44:
        /*003c*/ 	.word	0x00000000
        /*0040*/ 	.short	0x0001
        /*0042*/ 	.short	0x0008
        /*0044*/ 	.byte	0x00, 0xf5, 0x21, 0x00


	//----- nvinfo : EIATTR_KPARAM_INFO
	.align		4
.L_45:
        /*0048*/ 	.byte	0x04, 0x17
        /*004a*/ 	.short	(.L_47 - .L_46)
.L_46:
        /*004c*/ 	.word	0x00000000
        /*0050*/ 	.short	0x0000
        /*0052*/ 	.short	0x0000
        /*0054*/ 	.byte	0x00, 0xf5, 0x21, 0x00


	//----- nvinfo : EIATTR_SPARSE_MMA_MASK
	.align		4
.L_47:
        /*0058*/ 	.byte	0x03, 0x50
        /*005a*/ 	.short	0x0000


	//----- nvinfo : EIATTR_MAXREG_COUNT
	.align		4
        /*005c*/ 	.byte	0x03, 0x1b
        /*005e*/ 	.short	0x00ff


	//----- nvinfo : EIATTR_NUM_BARRIERS
	.align		4
        /*0060*/ 	.byte	0x02, 0x4c
        /*0062*/ 	.byte	0x01
	.zero		1


	//----- nvinfo : EIATTR_MERCURY_ISA_VERSION
	.align		4
        /*0064*/ 	.byte	0x03, 0x5f
        /*0066*/ 	.short	0x0101


	//----- nvinfo : EIATTR_UNUSED_LOAD_BYTE_OFFSET
	.align		4
        /*0068*/ 	.byte	0x04, 0x44
        /*006a*/ 	.short	(.L_49 - .L_48)


	//   ....[0]....
.L_48:
        /*006c*/ 	.word	0x00000d10
        /*0070*/ 	.word	0x00000fff


	//----- nvinfo : EIATTR_VRC_CTA_INIT_COUNT
	.align		4
.L_49:
        /*0074*/ 	.byte	0x02, 0x4a
	.zero		1
	.zero		1


	//----- nvinfo : EIATTR_EXIT_INSTR_OFFSETS
	.align		4
        /*0078*/ 	.byte	0x04, 0x1c
        /*007a*/ 	.short	(.L_51 - .L_50)


	//   ....[0]....
.L_50:
        /*007c*/ 	.word	0x00000e00


	//   ....[1]....
        /*0080*/ 	.word	0x00000e40


	//   ....[2]....
        /*0084*/ 	.word	0x00000e80


	//----- nvinfo : EIATTR_MAX_THREADS
	.align		4
.L_51:
        /*0088*/ 	.byte	0x04, 0x05
        /*008a*/ 	.short	(.L_53 - .L_52)
.L_52:
        /*008c*/ 	.word	0x00000100
        /*0090*/ 	.word	0x00000001
        /*0094*/ 	.word	0x00000001


	//----- nvinfo : EIATTR_CRS_STACK_SIZE
	.align		4
.L_53:
        /*0098*/ 	.byte	0x04, 0x1e
        /*009a*/ 	.short	(.L_55 - .L_54)
.L_54:
        /*009c*/ 	.word	0x00000000


	//----- nvinfo : EIATTR_CBANK_PARAM_SIZE
	.align		4
.L_55:
        /*00a0*/ 	.byte	0x03, 0x19
        /*00a2*/ 	.short	0x0020


	//----- nvinfo : EIATTR_PARAM_CBANK
	.align		4
        /*00a4*/ 	.byte	0x04, 0x0a
        /*00a6*/ 	.short	(.L_57 - .L_56)
	.align		4
.L_56:
        /*00a8*/ 	.word	index@(.nv.constant0._Z20gemv_3stage_pipelinePKfS0_Pfii)
        /*00ac*/ 	.short	0x0380
        /*00ae*/ 	.short	0x0020


	//----- nvinfo : EIATTR_SW_WAR
	.align		4
.L_57:
        /*00b0*/ 	.byte	0x04, 0x36
        /*00b2*/ 	.short	(.L_59 - .L_58)
.L_58:
        /*00b4*/ 	.word	0x00000008
.L_59:


//--------------------- .nv.callgraph             --------------------------
	.section	.nv.callgraph,"",@"SHT_CUDA_CALLGRAPH"
	.align	4
	.sectionentsize	8
	.align		4
        /*0000*/ 	.word	0x00000000
	.align		4
        /*0004*/ 	.word	0xffffffff
	.align		4
        /*0008*/ 	.word	0x00000000
	.align		4
        /*000c*/ 	.word	0xfffffffe
	.align		4
        /*0010*/ 	.word	0x00000000
	.align		4
        /*0014*/ 	.word	0xfffffffd
	.align		4
        /*0018*/ 	.word	0x00000000
	.align		4
        /*001c*/ 	.word	0xfffffffc


//--------------------- .text._Z20gemv_2stage_pipelinePKfS0_Pfii --------------------------
	.section	.text._Z20gemv_2stage_pipelinePKfS0_Pfii,"ax",@progbits
	.align	128
        .global         _Z20gemv_2stage_pipelinePKfS0_Pfii
        .type           _Z20gemv_2stage_pipelinePKfS0_Pfii,@function
        .size           _Z20gemv_2stage_pipelinePKfS0_Pfii,(.L_x_57 - _Z20gemv_2stage_pipelinePKfS0_Pfii)
        .other          _Z20gemv_2stage_pipelinePKfS0_Pfii,@"STO_CUDA_ENTRY STV_DEFAULT"
_Z20gemv_2stage_pipelinePKfS0_Pfii:
.text._Z20gemv_2stage_pipelinePKfS0_Pfii:
[----:B------:R-:W-:Y:S01]  /*0000*/  LDC R1, c[0x0][0x37c] ;  /* 0x0000df00ff017b82 */ /* 0x000fe20000000800 */
[----:B------:R-:W1:Y:S07]  /*0010*/  S2R R15, SR_TID.X ;  /* 0x00000000000f7919 */ /* 0x000e6e0000002100 */
[----:B------:R-:W2:Y:S01]  /*0020*/  S2UR UR5, SR_CgaCtaId ;  /* 0x00000000000579c3 */ /* 0x000ea20000008800 */
[----:B------:R-:W3:Y:S01]  /*0030*/  LDCU UR6, c[0x0][0x39c] ;  /* 0x00007380ff0677ac */ /* 0x000ee20008000800 */
[----:B------:R-:W-:Y:S01]  /*0040*/  PRMT R13, RZ, 0x7610, R13 ;  /* 0x00007610ff0d7816 */ /* 0x000fe2000000000d */
[----:B------:R-:W4:Y:S01]  /*0050*/  S2R R14, SR_CTAID.X ;  /* 0x00000000000e7919 */ /* 0x000f220000002500 */
[----:B------:R-:W-:Y:S01]  /*0060*/  UMOV UR4, 0x400 ;  /* 0x0000040000047882 */ /* 0x000fe20000000000 */
[----:B------:R-:W1:Y:S01]  /*0070*/  LDCU.64 UR10, c[0x0][0x358] ;  /* 0x00006b00ff0a77ac */ /* 0x000e620008000a00 */
[----:B---3--:R-:W-:-:S02]  /*0080*/  UISETP.GE.AND UP0, UPT, UR6, 0x1, UPT ;  /* 0x000000010600788c */ /* 0x008fc4000bf06270 */
[----:B--2---:R-:W-:-:S06]  /*0090*/  ULEA UR4, UR5, UR4, 0x18 ;  /* 0x0000000405047291 */ /* 0x004fcc000f8ec0ff */
[----:B-1----:R-:W-:Y:S01]  /*00a0*/  LEA R12, R15, UR4, 0x2 ;  /* 0x000000040f0c7c11 */ /* 0x002fe2000f8e10ff */
[----:B------:R-:W-:Y:S06]  /*00b0*/  BRA.U !UP0, `(.L_x_0) ;  /* 0x00000001083c7547 */ /* 0x000fec000b800000 */
[----:B------:R-:W-:Y:S01]  /*00c0*/  ISETP.GT.U32.AND P0, PT, R15, 0x3f, PT ;  /* 0x0000003f0f00780c */ /* 0x000fe20003f04070 */
[----:B------:R-:W-:-:S12]  /*00d0*/  BSSY.RECONVERGENT B0, `(.L_x_1) ;  /* 0x000000b000007945 */ /* 0x000fd80003800200 */
[----:B------:R-:W-:Y:S05]  /*00e0*/  @P0 BRA `(.L_x_2) ;  /* 0x0000000000240947 */ /* 0x000fea0003800000 */
[----:B------:R-:W-:Y:S01]  /*00f0*/  ISETP.GE.U32.AND P0, PT, R15, UR6, PT ;  /* 0x000000060f007c0c */ /* 0x000fe2000bf06070 */
[----:B------:R-:W-:Y:S01]  /*0100*/  BSSY.RECONVERGENT B1, `(.L_x_3) ;  /* 0x0000006000017945 */ /* 0x000fe20003800200 */
[----:B------:R-:W-:-:S11]  /*0110*/  IMAD.MOV.U32 R3, RZ, RZ, RZ ;  /* 0x000000ffff037224 */ /* 0x000fd600078e00ff */
[----:B------:R-:W-:Y:S05]  /*0120*/  @P0 BRA `(.L_x_4) ;  /* 0x00000000000c0947 */ /* 0x000fea0003800000 */
[----:B------:R-:W1:Y:S02]  /*0130*/  LDC.64 R2, c[0x0][0x388] ;  /* 0x0000e200ff027b82 */ /* 0x000e640000000a00 */
[----:B-1----:R-:W-:-:S06]  /*0140*/  IMAD.WIDE.U32 R2, R15, 0x4, R2 ;  /* 0x000000040f027825 */ /* 0x002fcc00078e0002 */
[----:B------:R1:W5:Y:S02]  /*0150*/  LDG.E.CONSTANT R3, desc[UR10][R2.64] ;  /* 0x0000000a02037981 */ /* 0x000364000c1e9900 */
.L_x_4:
[----:B------:R-:W-:Y:S05]  /*0160*/  BSYNC.RECONVERGENT B1 ;  /* 0x0000000000017941 */ /* 0x000fea0003800200 */
.L_x_3:
[----:B-----5:R2:W-:Y:S02]  /*0170*/  STS [R12], R3 ;  /* 0x000000030c007388 */ /* 0x0205e40000000800 */
.L_x_2:
[----:B------:R-:W-:Y:S05]  /*0180*/  BSYNC.RECONVERGENT B0 ;  /* 0x0000000000007941 */ /* 0x000fea0003800200 */
.L_x_1:
[----:B------:R-:W0:Y:S01]  /*0190*/  LDGDEPBAR ;  /* 0x00000000000079af */ /* 0x000e220000000000 */
[----:B------:R-:W-:-:S07]  /*01a0*/  IMAD.MOV.U32 R13, RZ, RZ, 0x1 ;  /* 0x00000001ff0d7424 */ /* 0x000fce00078e00ff */
.L_x_0:
[----:B------:R-:W-:Y:S01]  /*01b0*/  UIADD3 UR4, UPT, UPT, UR6, 0x3f, URZ ;  /* 0x0000003f06047890 */ /* 0x000fe2000fffe0ff */
[----:B--2---:R-:W-:-:S03]  /*01c0*/  IMAD.MOV.U32 R3, RZ, RZ, RZ ;  /* 0x000000ffff037224 */ /* 0x004fc600078e00ff */
[----:B------:R-:W-:-:S04]  /*01d0*/  USHF.R.S32.HI UR5, URZ, 0x1f, UR4 ;  /* 0x0000001fff057899 */ /* 0x000fc80008011404 */
[----:B------:R-:W-:Y:S01]  /*01e0*/  ULEA.HI UR5, UR5, UR4, URZ, 0x6 ;  /* 0x0000000405057291 */ /* 0x000fe2000f8f30ff */
[----:B------:R-:W-:Y:S11]  /*01f0*/  BRA.U !UP0, `(.L_x_5) ;  /* 0x0000000908bc7547 */ /* 0x000ff6000b800000 */
[----:B------:R-:W2:Y:S01]  /*0200*/  LDCU UR4, c[0x0][0x398] ;  /* 0x00007300ff0477ac */ /* 0x000ea20008000800 */
[----:B-1--4-:R-:W-:Y:S01]  /*0210*/  IMAD R2, R14, 0x40, R15 ;  /* 0x000000400e027824 */ /* 0x012fe200078e020f */
[----:B------:R-:W-:Y:S01]  /*0220*/  PRMT R0, RZ, 0x7610, R0 ;  /* 0x00007610ff007816 */ /* 0x000fe20000000000 */
[----:B------:R-:W-:Y:S01]  /*0230*/  IMAD.MOV.U32 R3, RZ, RZ, RZ ;  /* 0x000000ffff037224 */ /* 0x000fe200078e00ff */
[----:B------:R-:W-:-:S04]  /*0240*/  USHF.R.S32.HI UR6, URZ, 0x6, UR5 ;  /* 0x00000006ff067899 */ /* 0x000fc80008011405 */
[----:B------:R-:W-:-:S04]  /*0250*/  UISETP.LT.AND UP0, UPT, UR6, 0x1, UPT ;  /* 0x000000010600788c */ /* 0x000fc8000bf01270 */
[----:B------:R-:W-:Y:S01]  /*0260*/  USEL UR8, UR6, 0x1, !UP0 ;  /* 0x0000000106087887 */ /* 0x000fe2000c000000 */
[----:B--2---:R-:W-:Y:S01]  /*0270*/  ISETP.GE.AND P0, PT, R2, UR4, PT ;  /* 0x0000000402007c0c */ /* 0x004fe2000bf06270 */
[----:B------:R-:W-:-:S03]  /*0280*/  UMOV UR4, URZ ;  /* 0x000000ff00047c82 */ /* 0x000fc60008000000 */
[----:B------:R-:W-:-:S13]  /*0290*/  ISETP.GT.U32.OR P0, PT, R15, 0x3f, P0 ;  /* 0x0000003f0f00780c */ /* 0x000fda0000704470 */
.L_x_27:
[----:B------:R-:W1:Y:S01]  /*02a0*/  LDC R22, c[0x0][0x39c] ;  /* 0x0000e700ff167b82 */ /* 0x000e620000000800 */
[----:B------:R-:W-:Y:S02]  /*02b0*/  USHF.L.U32 UR9, UR4, 0x6, URZ ;  /* 0x0000000604097899 */ /* 0x000fe400080006ff */
[----:B------:R-:W-:Y:S02]  /*02c0*/  UIADD3 UR5, UPT, UPT, UR4, 0x1, URZ ;  /* 0x0000000104057890 */ /* 0x000fe4000fffe0ff */
[----:B------:R-:W-:Y:S02]  /*02d0*/  ULOP3.LUT UR7, URZ, UR9, URZ, 0x33, !UPT ;  /* 0x00000009ff077292 */ /* 0x000fe4000f8e33ff */
[----:B------:R-:W-:Y:S02]  /*02e0*/  UISETP.GE.AND UP0, UPT, UR5, UR6, UPT ;  /* 0x000000060500728c */ /* 0x000fe4000bf06270 */
[----:B------:R-:W-:Y:S02]  /*02f0*/  ULOP3.LUT UR12, UR4, 0x1, URZ, 0xc0, !UPT ;  /* 0x00000001040c7892 */ /* 0x000fe4000f8ec0ff */
[----:B------:R-:W-:-:S02]  /*0300*/  UISETP.NE.AND UP1, UPT, UR5, UR8, UPT ;  /* 0x000000080500728c */ /* 0x000fc4000bf25270 */
[----:B------:R-:W-:Y:S01]  /*0310*/  UMOV UR4, UR5 ;  /* 0x0000000500047c82 */ /* 0x000fe20008000000 */
[----:B-1----:R-:W-:-:S05]  /*0320*/  VIADD R8, R22, UR7 ;  /* 0x0000000716087c36 */ /* 0x002fca0008000000 */
[----:B------:R-:W-:-:S05]  /*0330*/  VIMNMX.U32 R4, PT, PT, R8, 0x3f, PT ;  /* 0x0000003f08047848 */ /* 0x000fca0003fe0000 */
[----:B------:R-:W-:Y:S01]  /*0340*/  VIADD R6, R4, 0x1 ;  /* 0x0000000104067836 */ /* 0x000fe20000000000 */
[----:B------:R-:W-:Y:S06]  /*0350*/  BRA.U UP0, `(.L_x_6) ;  /* 0x00000001004c7547 */ /* 0x000fec000b800000 */
[----:B------:R-:W-:Y:S01]  /*0360*/  ISETP.GT.U32.AND P1, PT, R15, 0x3f, PT ;  /* 0x0000003f0f00780c */ /* 0x000fe20003f24070 */
[----:B------:R-:W-:-:S12]  /*0370*/  BSSY.RECONVERGENT B0, `(.L_x_7) ;  /* 0x000000f000007945 */ /* 0x000fd80003800200 */
[----:B------:R-:W-:Y:S05]  /*0380*/  @P1 BRA `(.L_x_8) ;  /* 0x0000000000341947 */ /* 0x000fea0003800000 */
[----:B------:R-:W-:Y:S01]  /*0390*/  MOV R4, UR4 ;  /* 0x0000000400047c02 */ /* 0x000fe20008000f00 */
[----:B------:R-:W-:Y:S01]  /*03a0*/  BSSY.RECONVERGENT B1, `(.L_x_9) ;  /* 0x0000008000017945 */ /* 0x000fe20003800200 */
[----:B------:R-:W-:-:S03]  /*03b0*/  IMAD.MOV.U32 R5, RZ, RZ, RZ ;  /* 0x000000ffff057224 */ /* 0x000fc600078e00ff */
[----:B------:R-:W-:-:S05]  /*03c0*/  IMAD R7, R4, 0x40, R15 ;  /* 0x0000004004077824 */ /* 0x000fca00078e020f */
[----:B------:R-:W-:-:S13]  /*03d0*/  ISETP.GE.AND P1, PT, R7, R22, PT ;  /* 0x000000160700720c */ /* 0x000fda0003f26270 */
[----:B------:R-:W-:Y:S05]  /*03e0*/  @P1 BRA `(.L_x_10) ;  /* 0x00000000000c1947 */ /* 0x000fea0003800000 */
[----:B------:R-:W1:Y:S02]  /*03f0*/  LDC.64 R4, c[0x0][0x388] ;  /* 0x0000e200ff047b82 */ /* 0x000e640000000a00 */
[----:B-1----:R-:W-:-:S06]  /*0400*/  IMAD.WIDE.U32 R4, R7, 0x4, R4 ;  /* 0x0000000407047825 */ /* 0x002fcc00078e0004 */
[----:B------:R1:W5:Y:S02]  /*0410*/  LDG.E.CONSTANT R5, desc[UR10][R4.64] ;  /* 0x0000000a04057981 */ /* 0x000364000c1e9900 */
.L_x_10:
[----:B------:R-:W-:Y:S05]  /*0420*/  BSYNC.RECONVERGENT B1 ;  /* 0x0000000000017941 */ /* 0x000fea0003800200 */
.L_x_9:
[----:B------:R-:W-:-:S04]  /*0430*/  USHF.L.U32 UR5, UR12, 0x8, URZ ;  /* 0x000000080c057899 */ /* 0x000fc800080006ff */
[----:B------:R-:W-:-:S09]  /*0440*/  ULOP3.LUT UR5, UR5, 0x100, URZ, 0x3c, !UPT ;  /* 0x0000010005057892 */ /* 0x000fd2000f8e3cff */
[----:B-----5:R2:W-:Y:S03]  /*0450*/  STS [R12+UR5], R5 ;  /* 0x000000050c007988 */ /* 0x0205e60008000805 */
.L_x_8:
[----:B------:R-:W-:Y:S05]  /*0460*/  BSYNC.RECONVERGENT B0 ;  /* 0x0000000000007941 */ /* 0x000fea0003800200 */
.L_x_7:
[----:B------:R-:W0:Y:S01]  /*0470*/  LDGDEPBAR ;  /* 0x00000000000079af */ /* 0x000e220000000000 */
[----:B------:R-:W-:-:S07]  /*0480*/  VIADD R13, R13, 0x1 ;  /* 0x000000010d0d7836 */ /* 0x000fce0000000000 */
.L_x_6:
[----:B-1----:R-:W-:Y:S02]  /*0490*/  LOP3.LUT R4, R0, 0xff, RZ, 0xc0, !PT ;  /* 0x000000ff00047812 */ /* 0x002fe400078ec0ff */
[----:B--2---:R-:W-:-:S04]  /*04a0*/  LOP3.LUT R5, R13, 0xff, RZ, 0xc0, !PT ;  /* 0x000000ff0d057812 */ /* 0x004fc800078ec0ff */
[----:B------:R-:W-:-:S13]  /*04b0*/  ISETP.NE.AND P1, PT, R5, R4, PT ;  /* 0x000000040500720c */ /* 0x000fda0003f25270 */
[----:B------:R-:W-:Y:S05]  /*04c0*/  @!P1 BRA `(.L_x_11) ;  /* 0x0000000000ac9947 */ /* 0x000fea0003800000 */
[----:B------:R-:W-:-:S05]  /*04d0*/  LOP3.LUT R4, RZ, R0, RZ, 0x33, !PT ;  /* 0x00000000ff047212 */ /* 0x000fca00078e33ff */
[----:B------:R-:W-:-:S05]  /*04e0*/  IMAD.IADD R4, R13, 0x1, R4 ;  /* 0x000000010d047824 */ /* 0x000fca00078e0204 */
[----:B------:R-:W-:-:S04]  /*04f0*/  LOP3.LUT R4, R4, 0xff, RZ, 0xc0, !PT ;  /* 0x000000ff04047812 */ /* 0x000fc800078ec0ff */
[----:B------:R-:W-:-:S13]  /*0500*/  ISETP.GT.AND P1, PT, R4, 0x3, PT ;  /* 0x000000030400780c */ /* 0x000fda0003f24270 */
[----:B------:R-:W-:Y:S05]  /*0510*/  @P1 BRA `(.L_x_12) ;  /* 0x0000000000481947 */ /* 0x000fea0003800000 */
[----:B------:R-:W-:-:S13]  /*0520*/  ISETP.GT.AND P1, PT, R4, 0x1, PT ;  /* 0x000000010400780c */ /* 0x000fda0003f24270 */
[----:B------:R-:W-:Y:S05]  /*0530*/  @P1 BRA `(.L_x_13) ;  /* 0x0000000000201947 */ /* 0x000fea0003800000 */
[----:B------:R-:W-:-:S13]  /*0540*/  ISETP.NE.AND P1, PT, R4, RZ, PT ;  /* 0x000000ff0400720c */ /* 0x000fda0003f25270 */
[----:B------:R-:W-:Y:S05]  /*0550*/  @!P1 BRA `(.L_x_14) ;  /* 0x0000000000109947 */ /* 0x000fea0003800000 */
[----:B------:R-:W-:-:S13]  /*0560*/  ISETP.NE.AND P1, PT, R4, 0x1, PT ;  /* 0x000000010400780c */ /* 0x000fda0003f25270 */
[----:B------:R-:W-:Y:S05]  /*0570*/  @P1 BRA `(.L_x_15) ;  /* 0x0000000000681947 */ /* 0x000fea0003800000 */
[----:B------:R-:W-:-:S04]  /*0580*/  DEPBAR.LE SB0, 0x1 ;  /* 0x000080400000791a */ /* 0x000fc80000000000 */
[----:B------:R-:W-:Y:S05]  /*0590*/  BRA `(.L_x_16) ;  /* 0x0000000000747947 */ /* 0x000fea0003800000 */
.L_x_14:
[----:B------:R-:W-:-:S04]  /*05a0*/  DEPBAR.LE SB0, 0x0 ;  /* 0x000080000000791a */ /* 0x000fc80000000000 */
[----:B------:R-:W-:Y:S05]  /*05b0*/  BRA `(.L_x_16) ;  /* 0x00000000006c7947 */ /* 0x000fea0003800000 */
.L_x_13:
[----:B------:R-:W-:-:S13]  /*05c0*/  ISETP.NE.AND P1, PT, R4, 0x2, PT ;  /* 0x000000020400780c */ /* 0x000fda0003f25270 */
[----:B------:R-:W-:Y:S05]  /*05d0*/  @!P1 BRA `(.L_x_17) ;  /* 0x0000000000109947 */ /* 0x000fea0003800000 */
[----:B------:R-:W-:-:S13]  /*05e0*/  ISETP.NE.AND P1, PT, R4, 0x3, PT ;  /* 0x000000030400780c */ /* 0x000fda0003f25270 */
[----:B------:R-:W-:Y:S05]  /*05f0*/  @P1 BRA `(.L_x_15) ;  /* 0x0000000000481947 */ /* 0x000fea0003800000 */
[----:B------:R-:W-:-:S04]  /*0600*/  DEPBAR.LE SB0, 0x3 ;  /* 0x000080c00000791a */ /* 0x000fc80000000000 */
[----:B------:R-:W-:Y:S05]  /*0610*/  BRA `(.L_x_16) ;  /* 0x0000000000547947 */ /* 0x000fea0003800000 */
.L_x_17:
[----:B------:R-:W-:-:S04]  /*0620*/  DEPBAR.LE SB0, 0x2 ;  /* 0x000080800000791a */ /* 0x000fc80000000000 */
[----:B------:R-:W-:Y:S05]  /*0630*/  BRA `(.L_x_16) ;  /* 0x00000000004c7947 */ /* 0x000fea0003800000 */
.L_x_12:
[----:B------:R-:W-:-:S13]  /*0640*/  ISETP.GT.AND P1, PT, R4, 0x5, PT ;  /* 0x000000050400780c */ /* 0x000fda0003f24270 */
[----:B------:R-:W-:Y:S05]  /*0650*/  @P1 BRA `(.L_x_18) ;  /* 0x0000000000201947 */ /* 0x000fea0003800000 */
[----:B------:R-:W-:-:S13]  /*0660*/  ISETP.NE.AND P1, PT, R4, 0x4, PT ;  /* 0x000000040400780c */ /* 0x000fda0003f25270 */
[----:B------:R-:W-:Y:S05]  /*0670*/  @!P1 BRA `(.L_x_19) ;  /* 0x0000000000109947 */ /* 0x000fea0003800000 */
[----:B------:R-:W-:-:S13]  /*0680*/  ISETP.NE.AND P1, PT, R4, 0x5, PT ;  /* 0x000000050400780c */ /* 0x000fda0003f25270 */
[----:B------:R-:W-:Y:S05]  /*0690*/  @P1 BRA `(.L_x_15) ;  /* 0x0000000000201947 */ /* 0x000fea0003800000 */
[----:B------:R-:W-:-:S04]  /*06a0*/  DEPBAR.LE SB0, 0x5 ;  /* 0x000081400000791a */ /* 0x000fc80000000000 */
[----:B------:R-:W-:Y:S05]  /*06b0*/  BRA `(.L_x_16) ;  /* 0x00000000002c7947 */ /* 0x000fea0003800000 */
.L_x_19:
[----:B------:R-:W-:-:S04]  /*06c0*/  DEPBAR.LE SB0, 0x4 ;  /* 0x000081000000791a */ /* 0x000fc80000000000 */
[----:B------:R-:W-:Y:S05]  /*06d0*/  BRA `(.L_x_16) ;  /* 0x0000000000247947 */ /* 0x000fea0003800000 */
.L_x_18:
[----:B------:R-:W-:-:S13]  /*06e0*/  ISETP.NE.AND P1, PT, R4, 0x6, PT ;  /* 0x000000060400780c */ /* 0x000fda0003f25270 */
[----:B------:R-:W-:Y:S05]  /*06f0*/  @!P1 BRA `(.L_x_20) ;  /* 0x0000000000189947 */ /* 0x000fea0003800000 */
[----:B------:R-:W-:-:S13]  /*0700*/  ISETP.NE.AND P1, PT, R4, 0x7, PT ;  /* 0x000000070400780c */ /* 0x000fda0003f25270 */
[----:B------:R-:W-:Y:S05]  /*0710*/  @!P1 BRA `(.L_x_21) ;  /* 0x0000000000089947 */ /* 0x000fea0003800000 */
.L_x_15:
[----:B------:R-:W-:-:S04]  /*0720*/  DEPBAR.LE SB0, 0x8 ;  /* 0x000082000000791a */ /* 0x000fc80000000000 */
[----:B------:R-:W-:Y:S05]  /*0730*/  BRA `(.L_x_16) ;  /* 0x00000000000c7947 */ /* 0x000fea0003800000 */
.L_x_21:
[----:B------:R-:W-:-:S04]  /*0740*/  DEPBAR.LE SB0, 0x7 ;  /* 0x000081c00000791a */ /* 0x000fc80000000000 */
[----:B------:R-:W-:Y:S05]  /*0750*/  BRA `(.L_x_16) ;  /* 0x0000000000047947 */ /* 0x000fea0003800000 */
.L_x_20:
[----:B------:R-:W-:-:S04]  /*0760*/  DEPBAR.LE SB0, 0x6 ;  /* 0x000081800000791a */ /* 0x000fc80000000000 */
.L_x_16:
[----:B------:R-:W-:-:S07]  /*0770*/  VIADD R0, R0, 0x1 ;  /* 0x0000000100007836 */ /* 0x000fce0000000000 */
.L_x_11:
[----:B------:R-:W-:Y:S06]  /*0780*/  BAR.SYNC.DEFER_BLOCKING 0x0 ;  /* 0x0000000000007b1d */ /* 0x000fec0000010000 */
[----:B------:R-:W-:Y:S04]  /*0790*/  BSSY.RECONVERGENT B0, `(.L_x_22) ;  /* 0x0000053000007945 */ /* 0x000fe80003800200 */
[----:B------:R-:W-:Y:S05]  /*07a0*/  @P0 BRA `(.L_x_23) ;  /* 0x0000000400440947 */ /* 0x000fea0003800000 */
[----:B------:R-:W-:Y:S01]  /*07b0*/  ISETP.LE.AND P1, PT, R22, UR9, PT ;  /* 0x0000000916007c0c */ /* 0x000fe2000bf23270 */
[----:B------:R-:W-:-:S12]  /*07c0*/  HFMA2 R11, -RZ, RZ, 0, 0 ;  /* 0x00000000ff0b7431 */ /* 0x000fd800000001ff */
[----:B------:R-:W-:Y:S05]  /*07d0*/  @P1 BRA `(.L_x_24) ;  /* 0x0000000400341947 */ /* 0x000fea0003800000 */
[----:B------:R-:W-:Y:S01]  /*07e0*/  ISETP.GE.U32.AND P2, PT, R8, 0x7, PT ;  /* 0x000000070800780c */ /* 0x000fe20003f46070 */
[----:B------:R-:W-:Y:S01]  /*07f0*/  IMAD R22, R2, R22, UR9 ;  /* 0x0000000902167e24 */ /* 0x000fe2000f8e0216 */
[----:B------:R-:W-:Y:S01]  /*0800*/  LOP3.LUT R18, R6, 0x7, RZ, 0xc0, !PT ;  /* 0x0000000706127812 */ /* 0x000fe200078ec0ff */
[----:B------:R-:W-:Y:S02]  /*0810*/  IMAD.MOV.U32 R11, RZ, RZ, RZ ;  /* 0x000000ffff0b7224 */ /* 0x000fe400078e00ff */
[----:B------:R-:W-:Y:S01]  /*0820*/  IMAD.MOV.U32 R19, RZ, RZ, RZ ;  /* 0x000000ffff137224 */ /* 0x000fe200078e00ff */
[----:B------:R-:W-:-:S07]  /*0830*/  ISETP.NE.AND P1, PT, R18, RZ, PT ;  /* 0x000000ff1200720c */ /* 0x000fce0003f25270 */
[----:B------:R-:W-:Y:S06]  /*0840*/  @!P2 BRA `(.L_x_25) ;  /* 0x000000000088a947 */ /* 0x000fec0003800000 */
[----:B------:R-:W1:Y:S01]  /*0850*/  S2UR UR7, SR_CgaCtaId ;  /* 0x00000000000779c3 */ /* 0x000e620000008800 */
[----:B------:R-:W-:Y:S01]  /*0860*/  UMOV UR5, 0x400 ;  /* 0x0000040000057882 */ /* 0x000fe20000000000 */
[----:B------:R-:W-:Y:S01]  /*0870*/  LOP3.LUT R19, R6, 0x78, RZ, 0xc0, !PT ;  /* 0x0000007806137812 */ /* 0x000fe200078ec0ff */
[----:B------:R-:W-:Y:S02]  /*0880*/  IMAD.MOV.U32 R11, RZ, RZ, RZ ;  /* 0x000000ffff0b7224 */ /* 0x000fe400078e00ff */
[----:B------:R-:W-:Y:S02]  /*0890*/  IMAD.MOV.U32 R20, RZ, RZ, R22 ;  /* 0x000000ffff147224 */ /* 0x000fe400078e0016 */
[----:B------:R-:W-:Y:S01]  /*08a0*/  IMAD.MOV R21, RZ, RZ, -R19 ;  /* 0x000000ffff157224 */ /* 0x000fe200078e0a13 */
[----:B-1----:R-:W-:-:S04]  /*08b0*/  ULEA UR5, UR7, UR5, 0x18 ;  /* 0x0000000507057291 */ /* 0x002fc8000f8ec0ff */
[----:B------:R-:W-:-:S04]  /*08c0*/  ULEA UR5, UR12, UR5, 0x8 ;  /* 0x000000050c057291 */ /* 0x000fc8000f8e40ff */
[----:B------:R-:W-:-:S12]  /*08d0*/  UIADD3 UR5, UPT, UPT, UR5, 0x10, URZ ;  /* 0x0000001005057890 */ /* 0x000fd8000fffe0ff */
.L_x_26:
[----:B------:R-:W1:Y:S01]  /*08e0*/  LDC.64 R16, c[0x0][0x380] ;  /* 0x0000e000ff107b82 */ /* 0x000e620000000a00 */
[----:B------:R-:W2:Y:S01]  /*08f0*/  LDS.128 R4, [UR5+-0x10] ;  /* 0xfffff005ff047984 */ /* 0x000ea20008000c00 */
[----:B-1----:R-:W-:-:S05]  /*0900*/  IMAD.WIDE R16, R20, 0x4, R16 ;  /* 0x0000000414107825 */ /* 0x002fca00078e0210 */
[----:B------:R-:W2:Y:S04]  /*0910*/  LDG.E.CONSTANT R8, desc[UR10][R16.64] ;  /* 0x0000000a10087981 */ /* 0x000ea8000c1e9900 */
[----:B------:R-:W3:Y:S04]  /*0920*/  LDG.E.CONSTANT R9, desc[UR10][R16.64+0x4] ;  /* 0x0000040a10097981 */ /* 0x000ee8000c1e9900 */
[----:B------:R-:W4:Y:S04]  /*0930*/  LDG.E.CONSTANT R23, desc[UR10][R16.64+0x8] ;  /* 0x0000080a10177981 */ /* 0x000f28000c1e9900 */
[----:B------:R-:W5:Y:S04]  /*0940*/  LDG.E.CONSTANT R24, desc[UR10][R16.64+0xc] ;  /* 0x00000c0a10187981 */ /* 0x000f68000c1e9900 */
[----:B------:R-:W5:Y:S04]  /*0950*/  LDG.E.CONSTANT R25, desc[UR10][R16.64+0x10] ;  /* 0x0000100a10197981 */ /* 0x000f68000c1e9900 */
[----:B------:R-:W5:Y:S04]  /*0960*/  LDG.E.CONSTANT R26, desc[UR10][R16.64+0x14] ;  /* 0x0000140a101a7981 */ /* 0x000f68000c1e9900 */
[----:B------:R-:W5:Y:S04]  /*0970*/  LDG.E.CONSTANT R27, desc[UR10][R16.64+0x18] ;  /* 0x0000180a101b7981 */ /* 0x000f68000c1e9900 */
[----:B------:R-:W5:Y:S01]  /*0980*/  LDG.E.CONSTANT R28, desc[UR10][R16.64+0x1c] ;  /* 0x00001c0a101c7981 */ /* 0x000f62000c1e9900 */
[----:B------:R-:W-:Y:S01]  /*0990*/  IADD3 R21, PT, PT, R21, 0x8, RZ ;  /* 0x0000000815157810 */ /* 0x000fe20007ffe0ff */
[----:B------:R-:W-:-:S03]  /*09a0*/  VIADD R20, R20, 0x8 ;  /* 0x0000000814147836 */ /* 0x000fc60000000000 */
[----:B------:R-:W-:Y:S01]  /*09b0*/  ISETP.NE.AND P2, PT, R21, RZ, PT ;  /* 0x000000ff1500720c */ /* 0x000fe20003f45270 */
[----:B--2---:R-:W-:-:S04]  /*09c0*/  FFMA R4, R8, R4, R11 ;  /* 0x0000000408047223 */ /* 0x004fc8000000000b */
[----:B---3--:R-:W-:Y:S02]  /*09d0*/  FFMA R5, R5, R9, R4 ;  /* 0x0000000905057223 */ /* 0x008fe40000000004 */
[----:B------:R-:W1:Y:S01]  /*09e0*/  LDS.128 R8, [UR5] ;  /* 0x00000005ff087984 */ /* 0x000e620008000c00 */
[----:B------:R-:W-:Y:S01]  /*09f0*/  UIADD3 UR5, UPT, UPT, UR5, 0x20, URZ ;  /* 0x0000002005057890 */ /* 0x000fe2000fffe0ff */
[----:B----4-:R-:W-:-:S04]  /*0a00*/  FFMA R6, R6, R23, R5 ;  /* 0x0000001706067223 */ /* 0x010fc80000000005 */
[----:B-----5:R-:W-:-:S04]  /*0a10*/  FFMA R6, R7, R24, R6 ;  /* 0x0000001807067223 */ /* 0x020fc80000000006 */
[----:B-1----:R-:W-:-:S04]  /*0a20*/  FFMA R6, R25, R8, R6 ;  /* 0x0000000819067223 */ /* 0x002fc80000000006 */
[----:B------:R-:W-:-:S04]  /*0a30*/  FFMA R9, R9, R26, R6 ;  /* 0x0000001a09097223 */ /* 0x000fc80000000006 */
[----:B------:R-:W-:-:S04]  /*0a40*/  FFMA R10, R10, R27, R9 ;  /* 0x0000001b0a0a7223 */ /* 0x000fc80000000009 */
[----:B------:R-:W-:Y:S01]  /*0a50*/  FFMA R11, R11, R28, R10 ;  /* 0x0000001c0b0b7223 */ /* 0x000fe2000000000a */
[----:B------:R-:W-:Y:S06]  /*0a60*/  @P2 BRA `(.L_x_26) ;  /* 0xfffffffc009c2947 */ /* 0x000fec000383ffff */
.L_x_25:
[----:B------:R-:W-:Y:S05]  /*0a70*/  @!P1 BRA `(.L_x_24) ;  /* 0x00000000008c9947 */ /* 0x000fea0003800000 */
[----:B------:R-:W1:Y:S01]  /*0a80*/  LDC.64 R8, c[0x0][0x380] ;  /* 0x0000e000ff087b82 */ /* 0x000e620000000a00 */
[----:B------:R-:W-:-:S04]  /*0a90*/  IMAD.IADD R5, R22, 0x1, R19 ;  /* 0x0000000116057824 */ /* 0x000fc800078e0213 */
[----:B-1----:R-:W-:-:S05]  /*0aa0*/  IMAD.WIDE R8, R5, 0x4, R8 ;  /* 0x0000000405087825 */ /* 0x002fca00078e0208 */
[----:B------:R-:W2:Y:S01]  /*0ab0*/  LDG.E.CONSTANT R10, desc[UR10][R8.64] ;  /* 0x0000000a080a7981 */ /* 0x000ea2000c1e9900 */
[----:B------:R-:W1:Y:S01]  /*0ac0*/  S2UR UR7, SR_CgaCtaId ;  /* 0x00000000000779c3 */ /* 0x000e620000008800 */
[----:B------:R-:W-:Y:S01]  /*0ad0*/  UMOV UR5, 0x400 ;  /* 0x0000040000057882 */ /* 0x000fe20000000000 */
[----:B------:R-:W-:Y:S01]  /*0ae0*/  ISETP.NE.AND P1, PT, R18, 0x1, PT ;  /* 0x000000011200780c */ /* 0x000fe20003f25270 */
[----:B-1----:R-:W-:-:S04]  /*0af0*/  ULEA UR5, UR7, UR5, 0x18 ;  /* 0x0000000507057291 */ /* 0x002fc8000f8ec0ff */
[----:B------:R-:W-:-:S06]  /*0b00*/  ULEA UR5, UR12, UR5, 0x8 ;  /* 0x000000050c057291 */ /* 0x000fcc000f8e40ff */
[----:B------:R-:W-:-:S05]  /*0b10*/  LEA R19, R19, UR5, 0x2 ;  /* 0x0000000513137c11 */ /* 0x000fca000f8e10ff */
[----:B------:R-:W2:Y:S02]  /*0b20*/  LDS.128 R4, [R19] ;  /* 0x0000000013047984 */ /* 0x000ea40000000c00 */
[----:B--2---:R-:W-:Y:S01]  /*0b30*/  FFMA R11, R10, R4, R11 ;  /* 0x000000040a0b7223 */ /* 0x004fe2000000000b */
[----:B------:R-:W-:Y:S06]  /*0b40*/  @!P1 BRA `(.L_x_24) ;  /* 0x0000000000589947 */ /* 0x000fec0003800000 */
[----:B------:R-:W2:Y:S01]  /*0b50*/  LDG.E.CONSTANT R4, desc[UR10][R8.64+0x4] ;  /* 0x0000040a08047981 */ /* 0x000ea2000c1e9900 */
[----:B------:R-:W-:Y:S01]  /*0b60*/  ISETP.NE.AND P1, PT, R18, 0x2, PT ;  /* 0x000000021200780c */ /* 0x000fe20003f25270 */
[----:B--2---:R-:W-:-:S12]  /*0b70*/  FFMA R11, R4, R5, R11 ;  /* 0x00000005040b7223 */ /* 0x004fd8000000000b */
[----:B------:R-:W-:Y:S05]  /*0b80*/  @!P1 BRA `(.L_x_24) ;  /* 0x0000000000489947 */ /* 0x000fea0003800000 */
        /* <DEDUP_REMOVED lines=9> */
[----:B------:R-:W-:-:S03]  /*0c20*/  ISETP.NE.AND P1, PT, R18, 0x5, PT ;  /* 0x000000051200780c */ /* 0x000fc60003f25270 */
[----:B------:R-:W2:Y:S02]  /*0c30*/  LDS.128 R4, [R19+0x10] ;  /* 0x0000100013047984 */ /* 0x000ea40000000c00 */
[----:B--2---:R-:W-:-:S08]  /*0c40*/  FFMA R11, R10, R4, R11 ;  /* 0x000000040a0b7223 */ /* 0x004fd0000000000b */
[----:B------:R-:W-:Y:S05]  /*0c50*/  @!P1 BRA `(.L_x_24) ;  /* 0x0000000000149947 */ /* 0x000fea0003800000 */
[----:B------:R-:W-:Y:S01]  /*0c60*/  ISETP.NE.AND P1, PT, R18, 0x6, PT ;  /* 0x000000061200780c */ /* 0x000fe20003f25270 */
[----:B------:R-:W2:-:S12]  /*0c70*/  LDG.E.CONSTANT R4, desc[UR10][R8.64+0x14] ;  /* 0x0000140a08047981 */ /* 0x000e98000c1e9900 */
[----:B------:R-:W3:Y:S01]  /*0c80*/  @P1 LDG.E.CONSTANT R10, desc[UR10][R8.64+0x18] ;  /* 0x0000180a080a1981 */ /* 0x000ee2000c1e9900 */
[----:B--2---:R-:W-:-:S04]  /*0c90*/  FFMA R11, R4, R5, R11 ;  /* 0x00000005040b7223 */ /* 0x004fc8000000000b */
[----:B---3--:R-:W-:-:S07]  /*0ca0*/  @P1 FFMA R11, R10, R6, R11 ;  /* 0x000000060a0b1223 */ /* 0x008fce000000000b */
.L_x_24:
[----:B------:R-:W-:-:S07]  /*0cb0*/  FADD R3, R3, R11 ;  /* 0x0000000b03037221 */ /* 0x000fce0000000000 */
.L_x_23:
[----:B------:R-:W-:Y:S05]  /*0cc0*/  BSYNC.RECONVERGENT B0 ;  /* 0x0000000000007941 */ /* 0x000fea0003800200 */
.L_x_22:
[----:B------:R-:W-:Y:S06]  /*0cd0*/  BAR.SYNC.DEFER_BLOCKING 0x0 ;  /* 0x0000000000007b1d */ /* 0x000fec0000010000 */
[----:B------:R-:W-:Y:S05]  /*0ce0*/  BRA.U UP1, `(.L_x_27) ;  /* 0xfffffff5016c7547 */ /* 0x000fea000b83ffff */
.L_x_5:
[----:B------:R-:W-:-:S13]  /*0cf0*/  ISETP.GT.U32.AND P0, PT, R15, 0x3f, PT ;  /* 0x0000003f0f00780c */ /* 0x000fda0003f04070 */
[----:B------:R-:W-:Y:S05]  /*0d00*/  @P0 EXIT ;  /* 0x000000000000094d */ /* 0x000fea0003800000 */
[----:B------:R-:W2:Y:S01]  /*0d10*/  LDCU UR4, c[0x0][0x398] ;  /* 0x00007300ff0477ac */ /* 0x000ea20008000800 */
[----:B----4-:R-:W-:-:S05]  /*0d20*/  IMAD R15, R14, 0x40, R15 ;  /* 0x000000400e0f7824 */ /* 0x010fca00078e020f */
[----:B--2---:R-:W-:-:S13]  /*0d30*/  ISETP.GE.AND P0, PT, R15, UR4, PT ;  /* 0x000000040f007c0c */ /* 0x004fda000bf06270 */
[----:B------:R-:W-:Y:S05]  /*0d40*/  @P0 EXIT ;  /* 0x000000000000094d */ /* 0x000fea0003800000 */
[----:B------:R-:W2:Y:S02]  /*0d50*/  LDC.64 R4, c[0x0][0x390] ;  /* 0x0000e400ff047b82 */ /* 0x000ea40000000a00 */
[----:B--2---:R-:W-:-:S05]  /*0d60*/  IMAD.WIDE R4, R15, 0x4, R4 ;  /* 0x000000040f047825 */ /* 0x004fca00078e0204 */
[----:B------:R-:W-:Y:S01]  /*0d70*/  STG.E desc[UR10][R4.64], R3 ;  /* 0x0000000304007986 */ /* 0x000fe2000c10190a */
[----:B------:R-:W-:Y:S05]  /*0d80*/  EXIT ;  /* 0x000000000000794d */ /* 0x000fea0003800000 */
.L_x_28:
[----:B------:R-:W-:-:S00]  /*0d90*/  BRA `(.L_x_28) ;  /* 0xfffffffc00fc7947 */ /* 0x000fc0000383ffff */
[----:B------:R-:W-:-:S00]  /*0da0*/  NOP ;  /* 0x0000000000007918 */ /* 0x000fc00000000000 */
        /* <DEDUP_REMOVED lines=13> */
.L_x_57:


//--------------------- .text._Z20gemv_3stage_pipelinePKfS0_Pfii --------------------------
	.section	.text._Z20gemv_3stage_pipelinePKfS0_Pfii,"ax",@progbits
	.align	128
        .global         _Z20gemv_3stage_pipelinePKfS0_Pfii
        .type           _Z20gemv_3stage_pipelinePKfS0_Pfii,@function
        .size           _Z20gemv_3stage_pipelinePKfS0_Pfii,(.L_x_58 - _Z20gemv_3stage_pipelinePKfS0_Pfii)
        .other          _Z20gemv_3stage_pipelinePKfS0_Pfii,@"STO_CUDA_ENTRY STV_DEFAULT"
_Z20gemv_3stage_pipelinePKfS0_Pfii:
.text._Z20gemv_3stage_pipelinePKfS0_Pfii:
[----:B------:R-:W-:Y:S01]  /*0000*/  LDC R1, c[0x0][0x37c] ;  /* 0x0000df00ff017b82 */ /* 0x000fe20000000800 */
[----:B------:R-:W1:Y:S01]  /*0010*/  S2R R2, SR_CgaCtaId ;  /* 0x0000000000027919 */ /* 0x000e620000008800 */
[----:B------:R-:W2:Y:S01]  /*0020*/  LDCU UR4, c[0x0][0x39c] ;  /* 0x00007380ff0477ac */ /* 0x000ea20008000800 */
[----:B------:R-:W-:Y:S01]  /*0030*/  MOV R11, 0x400 ;  /* 0x00000400000b7802 */ /* 0x000fe20000000f00 */
[----:B------:R-:W3:Y:S01]  /*0040*/  S2R R0, SR_TID.X ;  /* 0x0000000000007919 */ /* 0x000ee20000002100 */
[----:B------:R-:W-:Y:S01]  /*0050*/  PRMT R8, RZ, 0x7610, R8 ;  /* 0x00007610ff087816 */ /* 0x000fe20000000008 */
[----:B------:R-:W4:Y:S01]  /*0060*/  LDCU.64 UR6, c[0x0][0x358] ;  /* 0x00006b00ff0677ac */ /* 0x000f220008000a00 */
[----:B------:R-:W4:Y:S01]  /*0070*/  S2R R9, SR_CTAID.X ;  /* 0x0000000000097919 */ /* 0x000f220000002500 */
[----:B--2---:R-:W-:Y:S01]  /*0080*/  UISETP.GE.AND UP0, UPT, UR4, 0x1, UPT ;  /* 0x000000010400788c */ /* 0x004fe2000bf06270 */
[----:B-1----:R-:W-:-:S05]  /*0090*/  LEA R11, R2, R11, 0x18 ;  /* 0x0000000b020b7211 */ /* 0x002fca00078ec0ff */
[----:B---3--:R-:W-:-:S03]  /*00a0*/  IMAD R10, R0, 0x4, R11 ;  /* 0x00000004000a7824 */ /* 0x008fc600078e020b */
[----:B----4-:R-:W-:Y:S05]  /*00b0*/  BRA.U !UP0, `(.L_x_29) ;  /* 0x00000001086c7547 */ /* 0x010fea000b800000 */
[----:B------:R-:W1:Y:S01]  /*00c0*/  LDC.64 R4, c[0x0][0x388] ;  /* 0x0000e200ff047b82 */ /* 0x000e620000000a00 */
[----:B------:R-:W-:Y:S01]  /*00d0*/  UISETP.GT.U32.AND UP0, UPT, UR4, 0x40, UPT ;  /* 0x000000400400788c */ /* 0x000fe2000bf04070 */
[----:B------:R-:W-:Y:S01]  /*00e0*/  ISETP.GT.U32.AND P0, PT, R0, 0x3f, PT ;  /* 0x0000003f0000780c */ /* 0x000fe20003f04070 */
[----:B------:R-:W-:Y:S01]  /*00f0*/  IMAD.MOV.U32 R7, RZ, RZ, RZ ;  /* 0x000000ffff077224 */ /* 0x000fe200078e00ff */
[----:B------:R-:W-:Y:S01]  /*0100*/  UMOV UR4, 0x2 ;  /* 0x0000000200047882 */ /* 0x000fe20000000000 */
[----:B------:R-:W2:Y:S01]  /*0110*/  LDCU UR5, c[0x0][0x39c] ;  /* 0x00007380ff0577ac */ /* 0x000ea20008000800 */
[----:B------:R-:W-:-:S06]  /*0120*/  USEL UR4, UR4, 0x1, UP0 ;  /* 0x0000000104047887 */ /* 0x000fcc0008000000 */
[----:B------:R-:W-:-:S07]  /*0130*/  IMAD.U32 R8, RZ, RZ, UR4 ;  /* 0x00000004ff087e24 */ /* 0x000fce000f8e00ff */
.L_x_33:
[----:B------:R-:W-:Y:S04]  /*0140*/  BSSY.RECONVERGENT B0, `(.L_x_30) ;  /* 0x000000e000007945 */ /* 0x000fe80003800200 */
[----:B---34-:R-:W-:Y:S05]  /*0150*/  @P0 BRA `(.L_x_31) ;  /* 0x0000000000300947 */ /* 0x018fea0003800000 */
[----:B------:R-:W-:-:S05]  /*0160*/  IMAD R3, R7, 0x40, R0 ;  /* 0x0000004007037824 */ /* 0x000fca00078e0200 */
[----:B--2---:R-:W-:-:S13]  /*0170*/  ISETP.GE.AND P1, PT, R3, UR5, PT ;  /* 0x0000000503007c0c */ /* 0x004fda000bf26270 */
[----:B------:R-:W-:Y:S05]  /*0180*/  @P1 BRA `(.L_x_32) ;  /* 0x00000000001c1947 */ /* 0x000fea0003800000 */
[----:B------:R-:W-:Y:S01]  /*0190*/  LEA R13, R7, R10, 0x8 ;  /* 0x0000000a070d7211 */ /* 0x000fe200078e40ff */
[----:B-1----:R-:W-:-:S05]  /*01a0*/  IMAD.WIDE.U32 R2, R3, 0x4, R4 ;  /* 0x0000000403027825 */ /* 0x002fca00078e0004 */
[----:B------:R-:W-:Y:S01]  /*01b0*/  @!PT LDS RZ, [RZ] ;  /* 0x00000000fffff984 */ /* 0x000fe20000000800 */
[----:B------:R-:W-:Y:S01]  /*01c0*/  @!PT LDS RZ, [RZ] ;  /* 0x00000000fffff984 */ /* 0x000fe20000000800 */
[----:B------:R-:W-:Y:S01]  /*01d0*/  @!PT LDS RZ, [RZ] ;  /* 0x00000000fffff984 */ /* 0x000fe20000000800 */
[----:B------:R3:W-:Y:S01]  /*01e0*/  LDGSTS.E [R13], desc[UR6][R2.64] ;  /* 0x00000000020d7fae */ /* 0x0007e2000b9a1006 */
[----:B------:R-:W-:Y:S05]  /*01f0*/  BRA `(.L_x_31) ;  /* 0x0000000000087947 */ /* 0x000fea0003800000 */
.L_x_32:
[----:B------:R-:W-:-:S05]  /*0200*/  IMAD R2, R7, 0x100, R10 ;  /* 0x0000010007027824 */ /* 0x000fca00078e020a */
[----:B------:R4:W-:Y:S02]  /*0210*/  STS [R2], RZ ;  /* 0x000000ff02007388 */ /* 0x0009e40000000800 */
.L_x_31:
[----:B--2---:R-:W-:Y:S05]  /*0220*/  BSYNC.RECONVERGENT B0 ;  /* 0x0000000000007941 */ /* 0x004fea0003800200 */
.L_x_30:
[----:B------:R-:W-:Y:S01]  /*0230*/  VIADD R7, R7, 0x1 ;  /* 0x0000000107077836 */ /* 0x000fe20000000000 */
[----:B------:R-:W0:Y:S04]  /*0240*/  LDGDEPBAR ;  /* 0x00000000000079af */ /* 0x000e280000000000 */
[----:B------:R-:W-:-:S13]  /*0250*/  ISETP.NE.AND P1, PT, R7, UR4, PT ;  /* 0x0000000407007c0c */ /* 0x000fda000bf25270 */
[----:B------:R-:W-:Y:S05]  /*0260*/  @P1 BRA `(.L_x_33) ;  /* 0xfffffffc00b41947 */ /* 0x000fea000383ffff */
.L_x_29:
[----:B------:R-:W2:Y:S01]  /*0270*/  LDCU UR8, c[0x0][0x39c] ;  /* 0x00007380ff0877ac */ /* 0x000ea20008000800 */
[----:B------:R-:W-:Y:S01]  /*0280*/  IMAD.MOV.U32 R12, RZ, RZ, RZ ;  /* 0x000000ffff0c7224 */ /* 0x000fe200078e00ff */
[----:B--2---:R-:W-:Y:S02]  /*0290*/  UISETP.GE.AND UP0, UPT, UR8, 0x1, UPT ;  /* 0x000000010800788c */ /* 0x004fe4000bf06270 */
[----:B------:R-:W-:-:S04]  /*02a0*/  UIADD3 UR4, UPT, UPT, UR8, 0x3f, URZ ;  /* 0x0000003f08047890 */ /* 0x000fc8000fffe0ff */
[----:B------:R-:W-:-:S04]  /*02b0*/  USHF.R.S32.HI UR5, URZ, 0x1f, UR4 ;  /* 0x0000001fff057899 */ /* 0x000fc80008011404 */
[----:B------:R-:W-:Y:S01]  /*02c0*/  ULEA.HI UR5, UR5, UR4, URZ, 0x6 ;  /* 0x0000000405057291 */ /* 0x000fe2000f8f30ff */
[----:B------:R-:W-:Y:S11]  /*02d0*/  BRA.U !UP0, `(.L_x_34) ;  /* 0x0000000908c47547 */ /* 0x000ff6000b800000 */
[----:B------:R-:W2:Y:S01]  /*02e0*/  LDCU UR4, c[0x0][0x398] ;  /* 0x00007300ff0477ac */ /* 0x000ea20008000800 */
[----:B---3--:R-:W-:Y:S01]  /*02f0*/  LEA R13, R9, R0, 0x6 ;  /* 0x00000000090d7211 */ /* 0x008fe200078e30ff */
[----:B------:R-:W-:Y:S01]  /*0300*/  IMAD.MOV.U32 R12, RZ, RZ, RZ ;  /* 0x000000ffff0c7224 */ /* 0x000fe200078e00ff */
[----:B------:R-:W-:Y:S01]  /*0310*/  PRMT R14, RZ, 0x7610, R14 ;  /* 0x00007610ff0e7816 */ /* 0x000fe2000000000e */
[----:B------:R-:W-:Y:S01]  /*0320*/  USHF.R.S32.HI UR5, URZ, 0x6, UR5 ;  /* 0x00000006ff057899 */ /* 0x000fe20008011405 */
[----:B------:R-:W-:-:S03]  /*0330*/  IMAD.MOV.U32 R15, RZ, RZ, RZ ;  /* 0x000000ffff0f7224 */ /* 0x000fc600078e00ff */
[----:B------:R-:W-:Y:S01]  /*0340*/  UISETP.LT.AND UP0, UPT, UR5, 0x1, UPT ;  /* 0x000000010500788c */ /* 0x000fe2000bf01270 */
[----:B--2---:R-:W-:-:S03]  /*0350*/  ISETP.GE.AND P0, PT, R13, UR4, PT ;  /* 0x000000040d007c0c */ /* 0x004fc6000bf06270 */
[----:B------:R-:W-:Y:S01]  /*0360*/  USEL UR4, UR5, 0x1, !UP0 ;  /* 0x0000000105047887 */ /* 0x000fe2000c000000 */
[----:B------:R-:W-:-:S13]  /*0370*/  ISETP.GT.U32.OR P0, PT, R0, 0x3f, P0 ;  /* 0x0000003f0000780c */ /* 0x000fda0000704470 */
.L_x_55:
[----:B------:R-:W2:Y:S01]  /*0380*/  LDCU UR8, c[0x0][0x39c] ;  /* 0x00007380ff0877ac */ /* 0x000ea20008000800 */
[C---:B-1----:R-:W-:Y:S01]  /*0390*/  IMAD.SHL.U32 R4, R15.reuse, 0x40, RZ ;  /* 0x000000400f047824 */ /* 0x042fe200078e00ff */
[----:B------:R-:W-:-:S04]  /*03a0*/  IADD3 R6, PT, PT, R15, 0x2, RZ ;  /* 0x000000020f067810 */ /* 0x000fc80007ffe0ff */
[----:B------:R-:W-:Y:S02]  /*03b0*/  LOP3.LUT R3, RZ, R4, RZ, 0x33, !PT ;  /* 0x00000004ff037212 */ /* 0x000fe400078e33ff */
[----:B------:R-:W-:-:S03]  /*03c0*/  ISETP.GE.AND P1, PT, R6, UR5, PT ;  /* 0x0000000506007c0c */ /* 0x000fc6000bf26270 */
[----:B--2---:R-:W-:-:S05]  /*03d0*/  VIADD R3, R3, UR8 ;  /* 0x0000000803037c36 */ /* 0x004fca0008000000 */
[----:B----4-:R-:W-:-:S05]  /*03e0*/  VIMNMX.U32 R2, PT, PT, R3, 0x3f, PT ;  /* 0x0000003f03027848 */ /* 0x010fca0003fe0000 */
[----:B------:R-:W-:Y:S01]  /*03f0*/  VIADD R2, R2, 0x1 ;  /* 0x0000000102027836 */ /* 0x000fe20000000000 */
[----:B------:R-:W-:Y:S06]  /*0400*/  @P1 BRA `(.L_x_35) ;  /* 0x0000000000581947 */ /* 0x000fec0003800000 */
[----:B------:R-:W-:Y:S01]  /*0410*/  ISETP.GT.U32.AND P1, PT, R0, 0x3f, PT ;  /* 0x0000003f0000780c */ /* 0x000fe20003f24070 */
[----:B------:R-:W-:-:S12]  /*0420*/  BSSY.RECONVERGENT B0, `(.L_x_36) ;  /* 0x0000012000007945 */ /* 0x000fd80003800200 */
[----:B------:R-:W-:Y:S05]  /*0430*/  @P1 BRA `(.L_x_37) ;  /* 0x0000000000401947 */ /* 0x000fea0003800000 */
[C---:B------:R-:W-:Y:S02]  /*0440*/  IMAD R17, R6.reuse, 0x40, R0 ;  /* 0x0000004006117824 */ /* 0x040fe400078e0200 */
[----:B------:R-:W-:-:S03]  /*0450*/  IMAD.HI.U32 R5, R6, -0x55555555, RZ ;  /* 0xaaaaaaab06057827 */ /* 0x000fc600078e00ff */
[----:B------:R-:W-:Y:S02]  /*0460*/  ISETP.GE.AND P1, PT, R17, UR8, PT ;  /* 0x0000000811007c0c */ /* 0x000fe4000bf26270 */
[----:B------:R-:W-:-:S05]  /*0470*/  SHF.R.U32.HI R5, RZ, 0x1, R5 ;  /* 0x00000001ff057819 */ /* 0x000fca0000011605 */
[----:B------:R-:W-:-:S06]  /*0480*/  IMAD R5, R5, -0x3, R6 ;  /* 0xfffffffd05057824 */ /* 0x000fcc00078e0206 */
[----:B------:R-:W-:Y:S05]  /*0490*/  @P1 BRA `(.L_x_38) ;  /* 0x0000000000201947 */ /* 0x000fea0003800000 */
[----:B------:R-:W1:Y:S01]  /*04a0*/  LDC.64 R6, c[0x0][0x388] ;  /* 0x0000e200ff067b82 */ /* 0x000e620000000a00 */
[----:B------:R-:W-:Y:S01]  /*04b0*/  LEA R5, R5, R10, 0x8 ;  /* 0x0000000a05057211 */ /* 0x000fe200078e40ff */
[----:B-1----:R-:W-:-:S05]  /*04c0*/  IMAD.WIDE.U32 R6, R17, 0x4, R6 ;  /* 0x0000000411067825 */ /* 0x002fca00078e0006 */
[----:B------:R-:W-:Y:S01]  /*04d0*/  @!PT LDS RZ, [RZ] ;  /* 0x00000000fffff984 */ /* 0x000fe20000000800 */
[----:B------:R-:W-:Y:S01]  /*04e0*/  @!PT LDS RZ, [RZ] ;  /* 0x00000000fffff984 */ /* 0x000fe20000000800 */
[----:B------:R-:W-:Y:S01]  /*04f0*/  @!PT LDS RZ, [RZ] ;  /* 0x00000000fffff984 */ /* 0x000fe20000000800 */
[----:B------:R2:W-:Y:S01]  /*0500*/  LDGSTS.E [R5], desc[UR6][R6.64] ;  /* 0x0000000006057fae */ /* 0x0005e2000b9a1006 */
[----:B------:R-:W-:Y:S05]  /*0510*/  BRA `(.L_x_37) ;  /* 0x0000000000087947 */ /* 0x000fea0003800000 */
.L_x_38:
[----:B------:R-:W-:-:S05]  /*0520*/  IMAD R5, R5, 0x100, R10 ;  /* 0x0000010005057824 */ /* 0x000fca00078e020a */
[----:B------:R1:W-:Y:S02]  /*0530*/  STS [R5], RZ ;  /* 0x000000ff05007388 */ /* 0x0003e40000000800 */
.L_x_37:
[----:B------:R-:W-:Y:S05]  /*0540*/  BSYNC.RECONVERGENT B0 ;  /* 0x0000000000007941 */ /* 0x000fea0003800200 */
.L_x_36:
[----:B------:R-:W0:Y:S01]  /*0550*/  LDGDEPBAR ;  /* 0x00000000000079af */ /* 0x000e220000000000 */
[----:B------:R-:W-:-:S07]  /*0560*/  VIADD R8, R8, 0x1 ;  /* 0x0000000108087836 */ /* 0x000fce0000000000 */
.L_x_35:
[----:B-12---:R-:W-:Y:S02]  /*0570*/  LOP3.LUT R5, R14, 0xff, RZ, 0xc0, !PT ;  /* 0x000000ff0e057812 */ /* 0x006fe400078ec0ff */
[----:B------:R-:W-:-:S04]  /*0580*/  LOP3.LUT R6, R8, 0xff, RZ, 0xc0, !PT ;  /* 0x000000ff08067812 */ /* 0x000fc800078ec0ff */
        /* <DEDUP_REMOVED lines=15> */
.L_x_42:
[----:B------:R-:W-:-:S04]  /*0680*/  DEPBAR.LE SB0, 0x0 ;  /* 0x000080000000791a */ /* 0x000fc80000000000 */
[----:B------:R-:W-:Y:S05]  /*0690*/  BRA `(.L_x_44) ;  /* 0x00000000006c7947 */ /* 0x000fea0003800000 */
.L_x_41:
[----:B------:R-:W-:-:S13]  /*06a0*/  ISETP.NE.AND P1, PT, R5, 0x2, PT ;  /* 0x000000020500780c */ /* 0x000fda0003f25270 */
[----:B------:R-:W-:Y:S05]  /*06b0*/  @!P1 BRA `(.L_x_45) ;  /* 0x0000000000109947 */ /* 0x000fea0003800000 */
[----:B------:R-:W-:-:S13]  /*06c0*/  ISETP.NE.AND P1, PT, R5, 0x3, PT ;  /* 0x000000030500780c */ /* 0x000fda0003f25270 */
[----:B------:R-:W-:Y:S05]  /*06d0*/  @P1 BRA `(.L_x_43) ;  /* 0x0000000000481947 */ /* 0x000fea0003800000 */
[----:B------:R-:W-:-:S04]  /*06e0*/  DEPBAR.LE SB0, 0x3 ;  /* 0x000080c00000791a */ /* 0x000fc80000000000 */
[----:B------:R-:W-:Y:S05]  /*06f0*/  BRA `(.L_x_44) ;  /* 0x0000000000547947 */ /* 0x000fea0003800000 */
.L_x_45:
[----:B------:R-:W-:-:S04]  /*0700*/  DEPBAR.LE SB0, 0x2 ;  /* 0x000080800000791a */ /* 0x000fc80000000000 */
[----:B------:R-:W-:Y:S05]  /*0710*/  BRA `(.L_x_44) ;  /* 0x00000000004c7947 */ /* 0x000fea0003800000 */
.L_x_40:
        /* <DEDUP_REMOVED lines=8> */
.L_x_47:
[----:B------:R-:W-:-:S04]  /*07a0*/  DEPBAR.LE SB0, 0x4 ;  /* 0x000081000000791a */ /* 0x000fc80000000000 */
[----:B------:R-:W-:Y:S05]  /*07b0*/  BRA `(.L_x_44) ;  /* 0x0000000000247947 */ /* 0x000fea0003800000 */
.L_x_46:
[----:B------:R-:W-:-:S13]  /*07c0*/  ISETP.NE.AND P1, PT, R5, 0x6, PT ;  /* 0x000000060500780c */ /* 0x000fda0003f25270 */
[----:B------:R-:W-:Y:S05]  /*07d0*/  @!P1 BRA `(.L_x_48) ;  /* 0x0000000000189947 */ /* 0x000fea0003800000 */
[----:B------:R-:W-:-:S13]  /*07e0*/  ISETP.NE.AND P1, PT, R5, 0x7, PT ;  /* 0x000000070500780c */ /* 0x000fda0003f25270 */
[----:B------:R-:W-:Y:S05]  /*07f0*/  @!P1 BRA `(.L_x_49) ;  /* 0x0000000000089947 */ /* 0x000fea0003800000 */
.L_x_43:
[----:B------:R-:W-:-:S04]  /*0800*/  DEPBAR.LE SB0, 0x8 ;  /* 0x000082000000791a */ /* 0x000fc80000000000 */
[----:B------:R-:W-:Y:S05]  /*0810*/  BRA `(.L_x_44) ;  /* 0x00000000000c7947 */ /* 0x000fea0003800000 */
.L_x_49:
[----:B------:R-:W-:-:S04]  /*0820*/  DEPBAR.LE SB0, 0x7 ;  /* 0x000081c00000791a */ /* 0x000fc80000000000 */
[----:B------:R-:W-:Y:S05]  /*0830*/  BRA `(.L_x_44) ;  /* 0x0000000000047947 */ /* 0x000fea0003800000 */
.L_x_48:
[----:B------:R-:W-:-:S04]  /*0840*/  DEPBAR.LE SB0, 0x6 ;  /* 0x000081800000791a */ /* 0x000fc80000000000 */
.L_x_44:
[----:B------:R-:W-:-:S07]  /*0850*/  IADD3 R14, PT, PT, R14, 0x1, RZ ;  /* 0x000000010e0e7810 */ /* 0x000fce0007ffe0ff */
.L_x_39:
[----:B------:R-:W-:Y:S06]  /*0860*/  BAR.SYNC.DEFER_BLOCKING 0x0 ;  /* 0x0000000000007b1d */ /* 0x000fec0000010000 */
[----:B------:R-:W-:Y:S04]  /*0870*/  BSSY.RECONVERGENT B0, `(.L_x_50) ;  /* 0x0000053000007945 */ /* 0x000fe80003800200 */
[----:B------:R-:W-:Y:S05]  /*0880*/  @P0 BRA `(.L_x_51) ;  /* 0x0000000400440947 */ /* 0x000fea0003800000 */
[----:B------:R-:W-:Y:S01]  /*0890*/  ISETP.GE.AND P1, PT, R4, UR8, PT ;  /* 0x0000000804007c0c */ /* 0x000fe2000bf26270 */
[----:B------:R-:W-:-:S12]  /*08a0*/  IMAD.MOV.U32 R17, RZ, RZ, RZ ;  /* 0x000000ffff117224 */ /* 0x000fd800078e00ff */
[----:B------:R-:W-:Y:S05]  /*08b0*/  @P1 BRA `(.L_x_52) ;  /* 0x0000000400341947 */ /* 0x000fea0003800000 */
[----:B------:R-:W-:Y:S01]  /*08c0*/  ISETP.GE.U32.AND P2, PT, R3, 0x7, PT ;  /* 0x000000070300780c */ /* 0x000fe20003f46070 */
[----:B------:R-:W-:Y:S01]  /*08d0*/  IMAD R19, R13, UR8, R4 ;  /* 0x000000080d137c24 */ /* 0x000fe2000f8e0204 */
[----:B------:R-:W-:Y:S01]  /*08e0*/  LOP3.LUT R16, R2, 0x7, RZ, 0xc0, !PT ;  /* 0x0000000702107812 */ /* 0x000fe200078ec0ff */
[----:B------:R-:W-:Y:S02]  /*08f0*/  IMAD.MOV.U32 R17, RZ, RZ, RZ ;  /* 0x000000ffff117224 */ /* 0x000fe400078e00ff */
[----:B------:R-:W-:Y:S01]  /*0900*/  IMAD.MOV.U32 R18, RZ, RZ, RZ ;  /* 0x000000ffff127224 */ /* 0x000fe200078e00ff */
[----:B------:R-:W-:-:S07]  /*0910*/  ISETP.NE.AND P1, PT, R16, RZ, PT ;  /* 0x000000ff1000720c */ /* 0x000fce0003f25270 */
[----:B------:R-:W-:Y:S06]  /*0920*/  @!P2 BRA `(.L_x_53) ;  /* 0x000000000088a947 */ /* 0x000fec0003800000 */
[----:B------:R-:W-:Y:S01]  /*0930*/  IMAD.HI.U32 R3, R15, -0x55555555, RZ ;  /* 0xaaaaaaab0f037827 */ /* 0x000fe200078e00ff */
[----:B------:R-:W-:-:S03]  /*0940*/  LOP3.LUT R18, R2, 0x78, RZ, 0xc0, !PT ;  /* 0x0000007802127812 */ /* 0x000fc600078ec0ff */
[----:B------:R-:W-:Y:S01]  /*0950*/  IMAD.MOV.U32 R17, RZ, RZ, RZ ;  /* 0x000000ffff117224 */ /* 0x000fe200078e00ff */
[----:B------:R-:W-:Y:S01]  /*0960*/  SHF.R.U32.HI R3, RZ, 0x1, R3 ;  /* 0x00000001ff037819 */ /* 0x000fe20000011603 */
[----:B------:R-:W-:Y:S02]  /*0970*/  IMAD.MOV.U32 R21, RZ, RZ, R19 ;  /* 0x000000ffff157224 */ /* 0x000fe400078e0013 */
[----:B------:R-:W-:Y:S02]  /*0980*/  IMAD.MOV R22, RZ, RZ, -R18 ;  /* 0x000000ffff167224 */ /* 0x000fe400078e0a12 */
[----:B------:R-:W-:-:S05]  /*0990*/  IMAD R4, R3, 0x300, RZ ;  /* 0x0000030003047824 */ /* 0x000fca00078e02ff */
[----:B------:R-:W-:-:S04]  /*09a0*/  LEA R4, R15, -R4, 0x8 ;  /* 0x800000040f047211 */ /* 0x000fc800078e40ff */
[----:B------:R-:W-:-:S07]  /*09b0*/  IADD3 R20, PT, PT, R11, 0x10, R4 ;  /* 0x000000100b147810 */ /* 0x000fce0007ffe004 */
.L_x_54:
[----:B------:R-:W1:Y:S01]  /*09c0*/  LDC.64 R2, c[0x0][0x380] ;  /* 0x0000e000ff027b82 */ /* 0x000e620000000a00 */
[----:B------:R-:W2:Y:S01]  /*09d0*/  LDS.128 R4, [R20+-0x10] ;  /* 0xfffff00014047984 */ /* 0x000ea20000000c00 */
[----:B-1----:R-:W-:-:S05]  /*09e0*/  IMAD.WIDE R2, R21, 0x4, R2 ;  /* 0x0000000415027825 */ /* 0x002fca00078e0202 */
[----:B------:R-:W2:Y:S04]  /*09f0*/  LDG.E.CONSTANT R26, desc[UR6][R2.64] ;  /* 0x00000006021a7981 */ /* 0x000ea8000c1e9900 */
[----:B------:R-:W3:Y:S04]  /*0a00*/  LDG.E.CONSTANT R25, desc[UR6][R2.64+0x4] ;  /* 0x0000040602197981 */ /* 0x000ee8000c1e9900 */
[----:B------:R-:W4:Y:S04]  /*0a10*/  LDG.E.CONSTANT R23, desc[UR6][R2.64+0x8] ;  /* 0x0000080602177981 */ /* 0x000f28000c1e9900 */
[----:B------:R-:W5:Y:S04]  /*0a20*/  LDG.E.CONSTANT R24, desc[UR6][R2.64+0xc] ;  /* 0x00000c0602187981 */ /* 0x000f68000c1e9900 */
[----:B------:R-:W5:Y:S01]  /*0a30*/  LDG.E.CONSTANT R28, desc[UR6][R2.64+0x1c] ;  /* 0x00001c06021c7981 */ /* 0x000f62000c1e9900 */
[----:B--2---:R-:W-:-:S03]  /*0a40*/  FFMA R4, R26, R4, R17 ;  /* 0x000000041a047223 */ /* 0x004fc60000000011 */
[----:B------:R-:W2:Y:S01]  /*0a50*/  LDG.E.CONSTANT R17, desc[UR6][R2.64+0x10] ;  /* 0x0000100602117981 */ /* 0x000ea2000c1e9900 */
[----:B---3--:R-:W-:-:S03]  /*0a60*/  FFMA R5, R5, R25, R4 ;  /* 0x0000001905057223 */ /* 0x008fc60000000004 */
[----:B------:R-:W3:Y:S04]  /*0a70*/  LDG.E.CONSTANT R26, desc[UR6][R2.64+0x14] ;  /* 0x00001406021a7981 */ /* 0x000ee8000c1e9900 */
[----:B------:R-:W3:Y:S01]  /*0a80*/  LDG.E.CONSTANT R25, desc[UR6][R2.64+0x18] ;  /* 0x0000180602197981 */ /* 0x000ee2000c1e9900 */
[----:B----4-:R-:W-:-:S04]  /*0a90*/  FFMA R6, R6, R23, R5 ;  /* 0x0000001706067223 */ /* 0x010fc80000000005 */
[----:B-----5:R-:W-:Y:S02]  /*0aa0*/  FFMA R24, R7, R24, R6 ;  /* 0x0000001807187223 */ /* 0x020fe40000000006 */
[----:B------:R1:W2:Y:S01]  /*0ab0*/  LDS.128 R4, [R20] ;  /* 0x0000000014047984 */ /* 0x0002a20000000c00 */
[----:B------:R-:W-:-:S04]  /*0ac0*/  IADD3 R22, PT, PT, R22, 0x8, RZ ;  /* 0x0000000816167810 */ /* 0x000fc80007ffe0ff */
[----:B------:R-:W-:Y:S01]  /*0ad0*/  ISETP.NE.AND P2, PT, R22, RZ, PT ;  /* 0x000000ff1600720c */ /* 0x000fe20003f45270 */
[----:B------:R-:W-:Y:S02]  /*0ae0*/  VIADD R21, R21, 0x8 ;  /* 0x0000000815157836 */ /* 0x000fe40000000000 */
[----:B-1----:R-:W-:Y:S02]  /*0af0*/  VIADD R20, R20, 0x20 ;  /* 0x0000002014147836 */ /* 0x002fe40000000000 */
[----:B--2---:R-:W-:-:S04]  /*0b00*/  FFMA R4, R17, R4, R24 ;  /* 0x0000000411047223 */ /* 0x004fc80000000018 */
[----:B---3--:R-:W-:-:S04]  /*0b10*/  FFMA R5, R5, R26, R4 ;  /* 0x0000001a05057223 */ /* 0x008fc80000000004 */
[----:B------:R-:W-:-:S04]  /*0b20*/  FFMA R6, R6, R25, R5 ;  /* 0x0000001906067223 */ /* 0x000fc80000000005 */
[----:B------:R-:W-:Y:S01]  /*0b30*/  FFMA R17, R7, R28, R6 ;  /* 0x0000001c07117223 */ /* 0x000fe20000000006 */
[----:B------:R-:W-:Y:S06]  /*0b40*/  @P2 BRA `(.L_x_54) ;  /* 0xfffffffc009c2947 */ /* 0x000fec000383ffff */
.L_x_53:
[----:B------:R-:W-:Y:S05]  /*0b50*/  @!P1 BRA `(.L_x_52) ;  /* 0x00000000008c9947 */ /* 0x000fea0003800000 */
[----:B------:R-:W1:Y:S01]  /*0b60*/  LDC.64 R2, c[0x0][0x380] ;  /* 0x0000e000ff027b82 */ /* 0x000e620000000a00 */
[----:B------:R-:W-:-:S05]  /*0b70*/  IADD3 R19, PT, PT, R19, R18, RZ ;  /* 0x0000001213137210 */ /* 0x000fca0007ffe0ff */
[----:B-1----:R-:W-:-:S05]  /*0b80*/  IMAD.WIDE R2, R19, 0x4, R2 ;  /* 0x0000000413027825 */ /* 0x002fca00078e0202 */
[----:B------:R-:W2:Y:S01]  /*0b90*/  LDG.E.CONSTANT R20, desc[UR6][R2.64] ;  /* 0x0000000602147981 */ /* 0x000ea2000c1e9900 */
[----:B------:R-:W-:Y:S01]  /*0ba0*/  IMAD.HI.U32 R4, R15, -0x55555555, RZ ;  /* 0xaaaaaaab0f047827 */ /* 0x000fe200078e00ff */
[----:B------:R-:W-:-:S04]  /*0bb0*/  ISETP.NE.AND P1, PT, R16, 0x1, PT ;  /* 0x000000011000780c */ /* 0x000fc80003f25270 */
[----:B------:R-:W-:-:S05]  /*0bc0*/  SHF.R.U32.HI R4, RZ, 0x1, R4 ;  /* 0x00000001ff047819 */ /* 0x000fca0000011604 */
[----:B------:R-:W-:-:S04]  /*0bd0*/  IMAD R4, R4, -0x3, R15 ;  /* 0xfffffffd04047824 */ /* 0x000fc800078e020f */
[----:B------:R-:W-:-:S04]  /*0be0*/  IMAD R5, R4, 0x100, R11 ;  /* 0x0000010004057824 */ /* 0x000fc800078e020b */
[----:B------:R-:W-:-:S05]  /*0bf0*/  IMAD R19, R18, 0x4, R5 ;  /* 0x0000000412137824 */ /* 0x000fca00078e0205 */
        /* <DEDUP_REMOVED lines=25> */
.L_x_52:
[----:B------:R-:W-:-:S07]  /*0d90*/  FADD R12, R12, R17 ;  /* 0x000000110c0c7221 */ /* 0x000fce0000000000 */
.L_x_51:
[----:B------:R-:W-:Y:S05]  /*0da0*/  BSYNC.RECONVERGENT B0 ;  /* 0x0000000000007941 */ /* 0x000fea0003800200 */
.L_x_50:
[----:B------:R-:W-:Y:S01]  /*0db0*/  IADD3 R15, PT, PT, R15, 0x1, RZ ;  /* 0x000000010f0f7810 */ /* 0x000fe20007ffe0ff */
[----:B------:R-:W-:Y:S03]  /*0dc0*/  BAR.SYNC.DEFER_BLOCKING 0x0 ;  /* 0x0000000000007b1d */ /* 0x000fe60000010000 */
[----:B------:R-:W-:-:S13]  /*0dd0*/  ISETP.NE.AND P1, PT, R15, UR4, PT ;  /* 0x000000040f007c0c */ /* 0x000fda000bf25270 */
[----:B------:R-:W-:Y:S05]  /*0de0*/  @P1 BRA `(.L_x_55) ;  /* 0xfffffff400641947 */ /* 0x000fea000383ffff */
.L_x_34:
[----:B------:R-:W-:-:S13]  /*0df0*/  ISETP.GT.U32.AND P0, PT, R0, 0x3f, PT ;  /* 0x0000003f0000780c */ /* 0x000fda0003f04070 */
[----:B------:R-:W-:Y:S05]  /*0e00*/  @P0 EXIT ;  /* 0x000000000000094d */ /* 0x000fea0003800000 */
[----:B------:R-:W2:Y:S01]  /*0e10*/  LDCU UR4, c[0x0][0x398] ;  /* 0x00007300ff0477ac */ /* 0x000ea20008000800 */
[----:B------:R-:W-:-:S05]  /*0e20*/  IMAD R9, R9, 0x40, R0 ;  /* 0x0000004009097824 */ /* 0x000fca00078e0200 */
[----:B--2---:R-:W-:-:S13]  /*0e30*/  ISETP.GE.AND P0, PT, R9, UR4, PT ;  /* 0x0000000409007c0c */ /* 0x004fda000bf06270 */
[----:B------:R-:W-:Y:S05]  /*0e40*/  @P0 EXIT ;  /* 0x000000000000094d */ /* 0x000fea0003800000 */
[----:B---34-:R-:W2:Y:S02]  /*0e50*/  LDC.64 R2, c[0x0][0x390] ;  /* 0x0000e400ff027b82 */ /* 0x018ea40000000a00 */
[----:B--2---:R-:W-:-:S05]  /*0e60*/  IMAD.WIDE R2, R9, 0x4, R2 ;  /* 0x0000000409027825 */ /* 0x004fca00078e0202 */
[----:B------:R-:W-:Y:S01]  /*0e70*/  STG.E desc[UR6][R2.64], R12 ;  /* 0x0000000c02007986 */ /* 0x000fe2000c101906 */
[----:B------:R-:W-:Y:S05]  /*0e80*/  EXIT ;  /* 0x000000000000794d */ /* 0x000fea0003800000 */
.L_x_56:
        /* <DEDUP_REMOVED lines=15> */
.L_x_58:


//--------------------- .nv.shared._Z20gemv_2stage_pipelinePKfS0_Pfii --------------------------
	.section	.nv.shared._Z20gemv_2stage_pipelinePKfS0_Pfii,"aw",@nobits
	.sectionflags	@""
	.align	128
.nv.shared._Z20gemv_2stage_pipelinePKfS0_Pfii:
	.zero		1536


//--------------------- .nv.shared.reserved.0     --------------------------
	.section	.nv.shared.reserved.0,"aw",@nobits
	.weak		__nv_reservedSMEM_offset_0_alias
	.size		__nv_reservedSMEM_offset_0_alias, 0, 64
	.other		__nv_reservedSMEM_offset_0_alias,@"STO_CUDA_RESERVED_SHARED STV_DEFAULT"
__nv_reservedSMEM_offset_0_alias:
	.zero		0
	.zero		64


//--------------------- .nv.shared._Z20gemv_3stage_pipelinePKfS0_Pfii --------------------------
	.section	.nv.shared._Z20gemv_3stage_pipelinePKfS0_Pfii,"aw",@nobits
	.sectionflags	@""
	.align	128
.nv.shared._Z20gemv_3stage_pipelinePKfS0_Pfii:
	.zero		1792


//--------------------- .nv.constant0._Z20gemv_2stage_pipelinePKfS0_Pfii --------------------------
	.section	.nv.constant0._Z20gemv_2stage_pipelinePKfS0_Pfii,"a",@progbits
	.sectionflags	@""
	.align	4
.nv.constant0._Z20gemv_2stage_pipelinePKfS0_Pfii:
	.zero		928


//--------------------- .nv.constant0._Z20gemv_3stage_pipelinePKfS0_Pfii --------------------------
	.section	.nv.constant0._Z20gemv_3stage_pipelinePKfS0_Pfii,"a",@progbits
	.sectionflags	@""
	.align	4
.nv.constant0._Z20gemv_3stage_pipelinePKfS0_Pfii:
	.zero		928


//--------------------- SYMBOLS --------------------------

	.type		.nv.reservedSmem.offset0,@object
	.size		.nv.reservedSmem.offset0,0x4
	.type		.nv.reservedSmem.cap,@object
	.size		.nv.reservedSmem.cap,0x4
